//
// Generated by NVIDIA NVVM Compiler
//
// Compiler Build ID: CL-36424714
// Cuda compilation tools, release 13.0, V13.0.88
// Based on NVVM 20.0.0
//

.version 9.0
.target sm_100
.address_size 64

	// .globl	mandelbrot
.extern .func  (.param .b64 func_retval0) malloc
(
	.param .b64 malloc_param_0
)
;
.extern .func  (.param .b32 func_retval0) vprintf
(
	.param .b64 vprintf_param_0,
	.param .b64 vprintf_param_1
)
;
.global .align 4 .b8 precalc_xorwow_matrix[102400];
.global .align 4 .b8 precalc_xorwow_offset_matrix[102400];
.global .align 4 .b8 mrg32k3aM1[2304];
.global .align 4 .b8 mrg32k3aM2[2304];
.global .align 4 .b8 mrg32k3aM1SubSeq[2016];
.global .align 4 .b8 mrg32k3aM2SubSeq[2016];
.global .align 4 .b8 mrg32k3aM1Seq[2304];
.global .align 4 .b8 mrg32k3aM2Seq[2304];
.const .align 8 .b8 __cr_lgamma_table[72];
.global .align 1 .b8 $str[34] = {115, 105, 122, 101, 111, 102, 40, 99, 117, 114, 97, 110, 100, 83, 116, 97, 116, 101, 83, 111, 98, 111, 108, 51, 50, 95, 116, 41, 58, 32, 37, 100, 10};
.global .align 1 .b8 $str$1[41] = {105, 110, 105, 116, 32, 115, 111, 98, 111, 108, 68, 105, 114, 101, 99, 116, 105, 111, 110, 86, 101, 99, 116, 111, 114, 115, 32, 109, 97, 108, 108, 111, 99, 32, 102, 97, 105, 108, 101, 100};

.visible .entry mandelbrot(
	.param .u64 mandelbrot_param_0,
	.param .u64 mandelbrot_param_1,
	.param .u32 mandelbrot_param_2,
	.param .u32 mandelbrot_param_3,
	.param .f32 mandelbrot_param_4,
	.param .f32 mandelbrot_param_5,
	.param .f32 mandelbrot_param_6,
	.param .f32 mandelbrot_param_7,
	.param .u32 mandelbrot_param_8,
	.param .u64 .ptr .align 1 mandelbrot_param_9,
	.param .u64 mandelbrot_param_10,
	.param .u32 mandelbrot_param_11,
	.param .u64 .ptr .align 1 mandelbrot_param_12,
	.param .u32 mandelbrot_param_13
)
{
	.local .align 4 .b8 	__local_depot0[12];
	.reg .b64 	%SP;
	.reg .b64 	%SPL;
	.reg .pred 	%p<22>;
	.reg .b32 	%r<78>;
	.reg .b32 	%f<57>;
	.reg .b64 	%rd<15>;
	.reg .b64 	%fd<3>;

	mov.u64 	%SPL, __local_depot0;
	ld.param.u64 	%rd3, [mandelbrot_param_0];
	ld.param.u32 	%r24, [mandelbrot_param_2];
	ld.param.u32 	%r29, [mandelbrot_param_3];
	ld.param.f32 	%f17, [mandelbrot_param_4];
	ld.param.f32 	%f18, [mandelbrot_param_5];
	ld.param.f32 	%f19, [mandelbrot_param_6];
	ld.param.f32 	%f20, [mandelbrot_param_7];
	ld.param.u32 	%r26, [mandelbrot_param_8];
	ld.param.u64 	%rd4, [mandelbrot_param_10];
	ld.param.u32 	%r27, [mandelbrot_param_11];
	ld.param.u64 	%rd5, [mandelbrot_param_12];
	ld.param.u32 	%r72, [mandelbrot_param_13];
	add.u64 	%rd1, %SPL, 0;
	mov.u32 	%r30, %ntid.x;
	mov.u32 	%r31, %ctaid.x;
	mov.u32 	%r32, %tid.x;
	mad.lo.s32 	%r1, %r30, %r31, %r32;
	mov.u32 	%r33, %ntid.y;
	mov.u32 	%r34, %ctaid.y;
	mov.u32 	%r35, %tid.y;
	mad.lo.s32 	%r36, %r33, %r34, %r35;
	setp.ge.s32 	%p1, %r1, %r24;
	setp.ge.s32 	%p2, %r36, %r29;
	or.pred  	%p3, %p1, %p2;
	@%p3 bra 	$L__BB0_26;
	sub.f32 	%f21, %f19, %f17;
	cvt.rn.f32.s32 	%f22, %r24;
	div.rn.f32 	%f1, %f21, %f22;
	sub.f32 	%f23, %f20, %f18;
	cvt.rn.f32.u32 	%f24, %r29;
	div.rn.f32 	%f2, %f23, %f24;
	mad.lo.s32 	%r3, %r24, %r36, %r1;
	setp.lt.s32 	%p4, %r72, 1;
	mov.b32 	%r77, 0;
	@%p4 bra 	$L__BB0_25;
	setp.gt.s32 	%p5, %r26, 0;
	@%p5 bra 	$L__BB0_6;
	mov.b32 	%r73, 0;
$L__BB0_4:
	mov.u32 	%r17, %r72;
	setp.gt.u32 	%p6, %r73, 2;
	@%p6 bra 	$L__BB0_18;
	mul.wide.u32 	%rd7, %r73, 4;
	add.s64 	%rd8, %rd1, %rd7;
	mov.b32 	%r46, 0;
	st.local.u32 	[%rd8], %r46;
	mov.u32 	%r72, %r17;
	bra.uni 	$L__BB0_24;
$L__BB0_6:
	cvta.to.global.u64 	%rd2, %rd5;
	mul.lo.s32 	%r4, %r72, %r3;
	cvt.rn.f32.u32 	%f3, %r36;
	cvt.rn.f32.s32 	%f4, %r1;
	mov.b32 	%r68, 0;
	mov.u32 	%r77, %r68;
$L__BB0_7:
	mov.u32 	%r7, %r72;
	shr.u32 	%r50, %r68, 1;
	add.s32 	%r51, %r50, %r4;
	mul.wide.s32 	%rd9, %r51, 4;
	add.s64 	%rd10, %rd2, %rd9;
	ld.global.f32 	%f33, [%rd10];
	shr.u32 	%r52, %r7, 31;
	add.s32 	%r53, %r7, %r52;
	shr.s32 	%r8, %r53, 1;
	mul.wide.s32 	%rd11, %r8, 4;
	add.s64 	%rd12, %rd10, %rd11;
	ld.global.f32 	%f34, [%rd12];
	add.f32 	%f35, %f33, %f4;
	fma.rn.f32 	%f5, %f1, %f35, %f17;
	add.f32 	%f36, %f34, %f3;
	mul.f32 	%f37, %f2, %f36;
	sub.f32 	%f6, %f20, %f37;
	mov.b32 	%r71, 0;
	mov.f32 	%f53, 0f00000000;
	mov.f32 	%f54, %f53;
	mov.f32 	%f55, %f53;
	mov.f32 	%f56, %f53;
$L__BB0_8:
	sub.f32 	%f38, %f54, %f53;
	add.f32 	%f11, %f5, %f38;
	add.f32 	%f39, %f56, %f56;
	fma.rn.f32 	%f55, %f39, %f55, %f6;
	add.s32 	%r71, %r71, 1;
	setp.lt.s32 	%p12, %r71, %r26;
	mul.f32 	%f54, %f11, %f11;
	mul.f32 	%f53, %f55, %f55;
	add.f32 	%f40, %f54, %f53;
	setp.lt.f32 	%p13, %f40, 0f40800000;
	and.pred  	%p14, %p12, %p13;
	mov.f32 	%f56, %f11;
	@%p14 bra 	$L__BB0_8;
	add.s32 	%r77, %r71, %r77;
	setp.lt.u32 	%p15, %r68, 3;
	@%p15 bra 	$L__BB0_16;
	setp.ne.s32 	%p16, %r68, 3;
	mov.u32 	%r72, %r7;
	@%p16 bra 	$L__BB0_17;
	shr.u32 	%r55, %r77, 2;
	cvt.rn.f32.u32 	%f42, %r55;
	ld.local.u32 	%r56, [%rd1];
	cvt.rn.f32.s32 	%f43, %r56;
	sub.f32 	%f44, %f43, %f42;
	fma.rn.f32 	%f45, %f44, %f44, 0f00000000;
	ld.local.u32 	%r57, [%rd1+4];
	cvt.rn.f32.s32 	%f46, %r57;
	sub.f32 	%f47, %f46, %f42;
	fma.rn.f32 	%f48, %f47, %f47, %f45;
	ld.local.u32 	%r58, [%rd1+8];
	cvt.rn.f32.s32 	%f49, %r58;
	sub.f32 	%f50, %f49, %f42;
	fma.rn.f32 	%f51, %f50, %f50, %f48;
	mul.f32 	%f52, %f51, 0f3F000000;
	div.rn.f32 	%f15, %f52, %f42;
	cvt.f64.f32 	%fd2, %f15;
	setp.le.f64 	%p17, %fd2, 0d3FB999999999999A;
	mov.b32 	%r72, 4;
	@%p17 bra 	$L__BB0_17;
	setp.gtu.f32 	%p18, %f15, 0f41200000;
	@%p18 bra 	$L__BB0_14;
	min.s32 	%r72, %r7, 9;
	bra.uni 	$L__BB0_17;
$L__BB0_14:
	setp.gtu.f32 	%p19, %f15, 0f42C80000;
	mov.u32 	%r72, %r7;
	@%p19 bra 	$L__BB0_17;
	min.s32 	%r72, %r8, 4;
	bra.uni 	$L__BB0_17;
$L__BB0_16:
	mul.wide.u32 	%rd13, %r68, 4;
	add.s64 	%rd14, %rd1, %rd13;
	st.local.u32 	[%rd14], %r71;
	mov.u32 	%r72, %r7;
$L__BB0_17:
	add.s32 	%r68, %r68, 1;
	setp.lt.s32 	%p20, %r68, %r72;
	@%p20 bra 	$L__BB0_7;
	bra.uni 	$L__BB0_25;
$L__BB0_18:
	setp.ne.s32 	%p7, %r73, 3;
	mov.u32 	%r72, %r17;
	@%p7 bra 	$L__BB0_24;
	ld.local.u32 	%r40, [%rd1];
	cvt.rn.f32.s32 	%f25, %r40;
	ld.local.u32 	%r41, [%rd1+4];
	cvt.rn.f32.s32 	%f26, %r41;
	mul.f32 	%f27, %f26, %f26;
	fma.rn.f32 	%f28, %f25, %f25, %f27;
	ld.local.u32 	%r42, [%rd1+8];
	cvt.rn.f32.s32 	%f29, %r42;
	fma.rn.f32 	%f30, %f29, %f29, %f28;
	mul.f32 	%f31, %f30, 0f3F000000;
	div.rn.f32 	%f16, %f31, 0f00000000;
	cvt.f64.f32 	%fd1, %f16;
	setp.le.f64 	%p8, %fd1, 0d3FB999999999999A;
	mov.b32 	%r72, 4;
	@%p8 bra 	$L__BB0_24;
	setp.gtu.f32 	%p9, %f16, 0f41200000;
	@%p9 bra 	$L__BB0_22;
	min.s32 	%r72, %r17, 9;
	bra.uni 	$L__BB0_24;
$L__BB0_22:
	setp.gtu.f32 	%p10, %f16, 0f42C80000;
	mov.u32 	%r72, %r17;
	@%p10 bra 	$L__BB0_24;
	shr.u32 	%r43, %r17, 31;
	add.s32 	%r44, %r17, %r43;
	shr.s32 	%r45, %r44, 1;
	min.s32 	%r72, %r45, 4;
$L__BB0_24:
	add.s32 	%r73, %r73, 1;
	setp.lt.s32 	%p11, %r73, %r72;
	mov.b32 	%r77, 0;
	@%p11 bra 	$L__BB0_4;
$L__BB0_25:
	div.s32 	%r59, %r77, %r72;
	rem.s32 	%r60, %r59, %r27;
	not.b32 	%r61, %r60;
	add.s32 	%r62, %r27, %r61;
	shl.b32 	%r63, %r62, 2;
	mov.b32 	%r64, 0;
	suld.b.2d.b32.trap {%r65}, [%rd4, {%r63, %r64}];
	setp.eq.s32 	%p21, %r59, %r26;
	selp.b32 	%r66, -16777216, %r65, %p21;
	shl.b32 	%r67, %r1, 2;
	sust.b.2d.b32.trap 	[%rd3, {%r67, %r36}], {%r66};
$L__BB0_26:
	ret;

}
	// .globl	init
.visible .entry init()
{
	.local .align 8 .b8 	__local_depot1[8];
	.reg .b64 	%SP;
	.reg .b64 	%SPL;
	.reg .pred 	%p<7>;
	.reg .b32 	%r<16>;
	.reg .b64 	%rd<13>;

	mov.u64 	%SPL, __local_depot1;
	cvta.local.u64 	%SP, %SPL;
	mov.u32 	%r1, %ntid.x;
	mov.u32 	%r2, %ctaid.x;
	mul.lo.s32 	%r3, %r1, %r2;
	mov.u32 	%r4, %tid.x;
	mov.u32 	%r5, %ntid.y;
	mov.u32 	%r6, %ctaid.y;
	mul.lo.s32 	%r7, %r5, %r6;
	mov.u32 	%r8, %tid.y;
	neg.s32 	%r9, %r4;
	setp.ne.s32 	%p1, %r3, %r9;
	or.b32  	%r10, %r7, %r8;
	setp.ne.s32 	%p2, %r10, 0;
	or.pred  	%p3, %p1, %p2;
	@%p3 bra 	$L__BB1_3;
	add.u64 	%rd1, %SP, 0;
	add.u64 	%rd2, %SPL, 0;
	{ // callseq 0, 0
	.param .b64 param0;
	st.param.b64 	[param0], 32768;
	.param .b64 retval0;
	call.uni (retval0), 
	malloc, 
	(
	param0
	);
	ld.param.b64 	%rd3, [retval0];
	} // callseq 0
	{ // callseq 1, 0
	.param .b64 param0;
	st.param.b64 	[param0], 1146880;
	.param .b64 retval0;
	call.uni (retval0), 
	malloc, 
	(
	param0
	);
	ld.param.b64 	%rd5, [retval0];
	} // callseq 1
	mov.b64 	%rd8, 140;
	st.local.u64 	[%rd2], %rd8;
	mov.u64 	%rd9, $str;
	cvta.global.u64 	%rd10, %rd9;
	{ // callseq 2, 0
	.param .b64 param0;
	st.param.b64 	[param0], %rd10;
	.param .b64 param1;
	st.param.b64 	[param1], %rd1;
	.param .b32 retval0;
	call.uni (retval0), 
	vprintf, 
	(
	param0, 
	param1
	);
	ld.param.b32 	%r12, [retval0];
	} // callseq 2
	setp.ne.s64 	%p4, %rd3, 0;
	setp.ne.s64 	%p5, %rd5, 0;
	and.pred  	%p6, %p4, %p5;
	@%p6 bra 	$L__BB1_3;
	mov.u64 	%rd11, $str$1;
	cvta.global.u64 	%rd12, %rd11;
	{ // callseq 3, 0
	.param .b64 param0;
	st.param.b64 	[param0], %rd12;
	.param .b64 param1;
	st.param.b64 	[param1], 0;
	.param .b32 retval0;
	call.uni (retval0), 
	vprintf, 
	(
	param0, 
	param1
	);
	ld.param.b32 	%r14, [retval0];
	} // callseq 3
$L__BB1_3:
	ret;

}


// ===== COMPILED SASS (sm_100) =====

	.target	sm_100

	.elftype	@"ET_EXEC"


//--------------------- .note.nv.tkinfo           --------------------------
	.section	.note.nv.tkinfo,"",@"SHT_NOTE"
	.sectionflags	@"SHF_NOTE_NV_TKINFO"
	.tkinfo
        /*0018*/ 	.word	0x00000002
        /*0030*/ 	.string	""
        /*0030*/ 	.string	"ptxas"
        /*0030*/ 	.string	"Cuda compilation tools, release 13.0, V13.0.88"
        /*0030*/ 	.string	"Build cuda_13.0.r13.0/compiler.36424714_0"
        /*0030*/ 	.string	"-arch sm_100 -m 64 "



//--------------------- .note.nv.cuinfo           --------------------------
	.section	.note.nv.cuinfo,"",@"SHT_NOTE"
	.sectionflags	@"SHF_NOTE_NV_CUINFO"
        /*0018*/ 	.short	0x0002
        /*001a*/ 	.short	0x0064
        /*001c*/ 	.short	0x0082
	.zero		2


//--------------------- .nv.info                  --------------------------
	.section	.nv.info,"",@"SHT_CUDA_INFO"
	.align	4


	//----- nvinfo : EIATTR_REGCOUNT
	.align		4
        /*0000*/ 	.byte	0x04, 0x2f
        /*0002*/ 	.short	(.L_12 - .L_11)
	.align		4
.L_11:
        /*0004*/ 	.word	index@(mandelbrot)
        /*0008*/ 	.word	0x0000001e


	//----- nvinfo : EIATTR_FRAME_SIZE
	.align		4
.L_12:
        /*000c*/ 	.byte	0x04, 0x11
        /*000e*/ 	.short	(.L_14 - .L_13)
	.align		4
.L_13:
        /*0010*/ 	.word	index@($__internal_0_$__cuda_sm3x_div_rn_noftz_f32_slowpath)
        /*0014*/ 	.word	0x00000000


	//----- nvinfo : EIATTR_FRAME_SIZE
	.align		4
.L_14:
        /*0018*/ 	.byte	0x04, 0x11
        /*001a*/ 	.short	(.L_16 - .L_15)
	.align		4
.L_15:
        /*001c*/ 	.word	index@(mandelbrot)
        /*0020*/ 	.word	0x00000000


	//----- nvinfo : EIATTR_REGCOUNT
	.align		4
.L_16:
        /*0024*/ 	.byte	0x04, 0x2f
        /*0026*/ 	.short	(.L_18 - .L_17)
	.align		4
.L_17:
        /*0028*/ 	.word	index@(init)
        /*002c*/ 	.word	0x0000001b


	//----- nvinfo : EIATTR_FRAME_SIZE
	.align		4
.L_18:
        /*0030*/ 	.byte	0x04, 0x11
        /*0032*/ 	.short	(.L_20 - .L_19)
	.align		4
.L_19:
        /*0034*/ 	.word	index@(init)
        /*0038*/ 	.word	0x00000008


	//----- nvinfo : EIATTR_MIN_STACK_SIZE
	.align		4
.L_20:
        /*003c*/ 	.byte	0x04, 0x12
        /*003e*/ 	.short	(.L_22 - .L_21)
	.align		4
.L_21:
        /*0040*/ 	.word	index@(init)
        /*0044*/ 	.word	0x00000008


	//----- nvinfo : EIATTR_MIN_STACK_SIZE
	.align		4
.L_22:
        /*0048*/ 	.byte	0x04, 0x12
        /*004a*/ 	.short	(.L_24 - .L_23)
	.align		4
.L_23:
        /*004c*/ 	.word	index@(mandelbrot)
        /*0050*/ 	.word	0x00000000
.L_24:


//--------------------- .nv.compat                --------------------------
	.section	.nv.compat,"",@"SHT_CUDA_COMPAT_INFO"
	.align	4
        /*0000*/ 	.byte	0x02, 0x09, 0x00, 0x00, 0x02, 0x02, 0x02, 0x00, 0x02, 0x05, 0x05, 0x00, 0x03, 0x07, 0x01, 0x01
        /*0010*/ 	.byte	0x02, 0x03, 0x00, 0x00, 0x02, 0x06, 0x01, 0x00, 0x04, 0x0b, 0x08, 0x00, 0x01, 0x00, 0x00, 0x00
        /*0020*/ 	.byte	0x00, 0x00, 0x00, 0x00


//--------------------- .nv.info.init             --------------------------
	.section	.nv.info.init,"",@"SHT_CUDA_INFO"
	.sectionflags	@""
	.align	4


	//----- nvinfo : EIATTR_CUDA_API_VERSION
	.align		4
        /*0000*/ 	.byte	0x04, 0x37
        /*0002*/ 	.short	(.L_26 - .L_25)
.L_25:
        /*0004*/ 	.word	0x00000082


	//----- nvinfo : EIATTR_SPARSE_MMA_MASK
	.align		4
.L_26:
        /*0008*/ 	.byte	0x03, 0x50
        /*000a*/ 	.short	0x0000


	//----- nvinfo : EIATTR_MAXREG_COUNT
	.align		4
        /*000c*/ 	.byte	0x03, 0x1b
        /*000e*/ 	.short	0x00ff


	//----- nvinfo : EIATTR_EXTERNS
	.align		4
        /*0010*/ 	.byte	0x04, 0x0f
        /*0012*/ 	.short	(.L_28 - .L_27)


	//   ....[0]....
	.align		4
.L_27:
        /*0014*/ 	.word	index@(malloc)


	//   ....[1]....
	.align		4
        /*0018*/ 	.word	index@(vprintf)


	//----- nvinfo : EIATTR_MERCURY_ISA_VERSION
	.align		4
.L_28:
        /*001c*/ 	.byte	0x03, 0x5f
        /*001e*/ 	.short	0x0101


	//----- nvinfo : EIATTR_VRC_CTA_INIT_COUNT
	.align		4
        /*0020*/ 	.byte	0x02, 0x4a
	.zero		1
	.zero		1


	//----- nvinfo : EIATTR_SYSCALL_OFFSETS
	.align		4
        /*0024*/ 	.byte	0x04, 0x46
        /*0026*/ 	.short	(.L_30 - .L_29)


	//   ....[0]....
.L_29:
        /*0028*/ 	.word	0x00000170


	//   ....[1]....
        /*002c*/ 	.word	0x000001e0


	//   ....[2]....
        /*0030*/ 	.word	0x000002c0


	//   ....[3]....
        /*0034*/ 	.word	0x00000380


	//----- nvinfo : EIATTR_EXIT_INSTR_OFFSETS
	.align		4
.L_30:
        /*0038*/ 	.byte	0x04, 0x1c
        /*003a*/ 	.short	(.L_32 - .L_31)


	//   ....[0]....
.L_31:
        /*003c*/ 	.word	0x00000110


	//   ....[1]....
        /*0040*/ 	.word	0x00000310


	//   ....[2]....
        /*0044*/ 	.word	0x00000390


	//----- nvinfo : EIATTR_CRS_STACK_SIZE
	.align		4
.L_32:
        /*0048*/ 	.byte	0x04, 0x1e
        /*004a*/ 	.short	(.L_34 - .L_33)
.L_33:
        /*004c*/ 	.word	0x00000000


	//----- nvinfo : EIATTR_SW_WAR
	.align		4
.L_34:
        /*0050*/ 	.byte	0x04, 0x36
        /*0052*/ 	.short	(.L_36 - .L_35)
.L_35:
        /*0054*/ 	.word	0x00000008
.L_36:


//--------------------- .nv.info.mandelbrot       --------------------------
	.section	.nv.info.mandelbrot,"",@"SHT_CUDA_INFO"
	.sectionflags	@""
	.align	4


	//----- nvinfo : EIATTR_CUDA_API_VERSION
	.align		4
        /*0000*/ 	.byte	0x04, 0x37
        /*0002*/ 	.short	(.L_38 - .L_37)
.L_37:
        /*0004*/ 	.word	0x00000082


	//----- nvinfo : EIATTR_KPARAM_INFO
	.align		4
.L_38:
        /*0008*/ 	.byte	0x04, 0x17
        /*000a*/ 	.short	(.L_40 - .L_39)
.L_39:
        /*000c*/ 	.word	0x00000000
        /*0010*/ 	.short	0x000d
        /*0012*/ 	.short	0x0050
        /*0014*/ 	.byte	0x00, 0xf0, 0x11, 0x00


	//----- nvinfo : EIATTR_KPARAM_INFO
	.align		4
.L_40:
        /*0018*/ 	.byte	0x04, 0x17
        /*001a*/ 	.short	(.L_42 - .L_41)
.L_41:
        /*001c*/ 	.word	0x00000000
        /*0020*/ 	.short	0x000c
        /*0022*/ 	.short	0x0048
        /*0024*/ 	.byte	0x00, 0xf5, 0x21, 0x00


	//----- nvinfo : EIATTR_KPARAM_INFO
	.align		4
.L_42:
        /*0028*/ 	.byte	0x04, 0x17
        /*002a*/ 	.short	(.L_44 - .L_43)
.L_43:
        /*002c*/ 	.word	0x00000000
        /*0030*/ 	.short	0x000b
        /*0032*/ 	.short	0x0040
        /*0034*/ 	.byte	0x00, 0xf0, 0x11, 0x00


	//----- nvinfo : EIATTR_KPARAM_INFO
	.align		4
.L_44:
        /*0038*/ 	.byte	0x04, 0x17
        /*003a*/ 	.short	(.L_46 - .L_45)
.L_45:
        /*003c*/ 	.word	0x00000000
        /*0040*/ 	.short	0x000a
        /*0042*/ 	.short	0x0038
        /*0044*/ 	.byte	0x00, 0xf0, 0x21, 0x00


	//----- nvinfo : EIATTR_KPARAM_INFO
	.align		4
.L_46:
        /*0048*/ 	.byte	0x04, 0x17
        /*004a*/ 	.short	(.L_48 - .L_47)
.L_47:
        /*004c*/ 	.word	0x00000000
        /*0050*/ 	.short	0x0009
        /*0052*/ 	.short	0x0030
        /*0054*/ 	.byte	0x00, 0xf5, 0x21, 0x00


	//----- nvinfo : EIATTR_KPARAM_INFO
	.align		4
.L_48:
        /*0058*/ 	.byte	0x04, 0x17
        /*005a*/ 	.short	(.L_50 - .L_49)
.L_49:
        /*005c*/ 	.word	0x00000000
        /*0060*/ 	.short	0x0008
        /*0062*/ 	.short	0x0028
        /*0064*/ 	.byte	0x00, 0xf0, 0x11, 0x00


	//----- nvinfo : EIATTR_KPARAM_INFO
	.align		4
.L_50:
        /*0068*/ 	.byte	0x04, 0x17
        /*006a*/ 	.short	(.L_52 - .L_51)
.L_51:
        /*006c*/ 	.word	0x00000000
        /*0070*/ 	.short	0x0007
        /*0072*/ 	.short	0x0024
        /*0074*/ 	.byte	0x00, 0xf0, 0x11, 0x00


	//----- nvinfo : EIATTR_KPARAM_INFO
	.align		4
.L_52:
        /*0078*/ 	.byte	0x04, 0x17
        /*007a*/ 	.short	(.L_54 - .L_53)
.L_53:
        /*007c*/ 	.word	0x00000000
        /*0080*/ 	.short	0x0006
        /*0082*/ 	.short	0x0020
        /*0084*/ 	.byte	0x00, 0xf0, 0x11, 0x00


	//----- nvinfo : EIATTR_KPARAM_INFO
	.align		4
.L_54:
        /*0088*/ 	.byte	0x04, 0x17
        /*008a*/ 	.short	(.L_56 - .L_55)
.L_55:
        /*008c*/ 	.word	0x00000000
        /*0090*/ 	.short	0x0005
        /*0092*/ 	.short	0x001c
        /*0094*/ 	.byte	0x00, 0xf0, 0x11, 0x00


	//----- nvinfo : EIATTR_KPARAM_INFO
	.align		4
.L_56:
        /*0098*/ 	.byte	0x04, 0x17
        /*009a*/ 	.short	(.L_58 - .L_57)
.L_57:
        /*009c*/ 	.word	0x00000000
        /*00a0*/ 	.short	0x0004
        /*00a2*/ 	.short	0x0018
        /*00a4*/ 	.byte	0x00, 0xf0, 0x11, 0x00


	//----- nvinfo : EIATTR_KPARAM_INFO
	.align		4
.L_58:
        /*00a8*/ 	.byte	0x04, 0x17
        /*00aa*/ 	.short	(.L_60 - .L_59)
.L_59:
        /*00ac*/ 	.word	0x00000000
        /*00b0*/ 	.short	0x0003
        /*00b2*/ 	.short	0x0014
        /*00b4*/ 	.byte	0x00, 0xf0, 0x11, 0x00


	//----- nvinfo : EIATTR_KPARAM_INFO
	.align		4
.L_60:
        /*00b8*/ 	.byte	0x04, 0x17
        /*00ba*/ 	.short	(.L_62 - .L_61)
.L_61:
        /*00bc*/ 	.word	0x00000000
        /*00c0*/ 	.short	0x0002
        /*00c2*/ 	.short	0x0010
        /*00c4*/ 	.byte	0x00, 0xf0, 0x11, 0x00


	//----- nvinfo : EIATTR_KPARAM_INFO
	.align		4
.L_62:
        /*00c8*/ 	.byte	0x04, 0x17
        /*00ca*/ 	.short	(.L_64 - .L_63)
.L_63:
        /*00cc*/ 	.word	0x00000000
        /*00d0*/ 	.short	0x0001
        /*00d2*/ 	.short	0x0008
        /*00d4*/ 	.byte	0x00, 0xf0, 0x21, 0x00


	//----- nvinfo : EIATTR_KPARAM_INFO
	.align		4
.L_64:
        /*00d8*/ 	.byte	0x04, 0x17
        /*00da*/ 	.short	(.L_66 - .L_65)
.L_65:
        /*00dc*/ 	.word	0x00000000
        /*00e0*/ 	.short	0x0000
        /*00e2*/ 	.short	0x0000
        /*00e4*/ 	.byte	0x00, 0xf0, 0x21, 0x00


	//----- nvinfo : EIATTR_SPARSE_MMA_MASK
	.align		4
.L_66:
        /*00e8*/ 	.byte	0x03, 0x50
        /*00ea*/ 	.short	0x0000


	//----- nvinfo : EIATTR_MAXREG_COUNT
	.align		4
        /*00ec*/ 	.byte	0x03, 0x1b
        /*00ee*/ 	.short	0x00ff


	//----- nvinfo : EIATTR_MERCURY_ISA_VERSION
	.align		4
        /*00f0*/ 	.byte	0x03, 0x5f
        /*00f2*/ 	.short	0x0101


	//----- nvinfo : EIATTR_VRC_CTA_INIT_COUNT
	.align		4
        /*00f4*/ 	.byte	0x02, 0x4a
	.zero		1
	.zero		1


	//----- nvinfo : EIATTR_EXIT_INSTR_OFFSETS
	.align		4
        /*00f8*/ 	.byte	0x04, 0x1c
        /*00fa*/ 	.short	(.L_68 - .L_67)


	//   ....[0]....
.L_67:
        /*00fc*/ 	.word	0x000000c0


	//   ....[1]....
        /*0100*/ 	.word	0x00001110


	//----- nvinfo : EIATTR_CRS_STACK_SIZE
	.align		4
.L_68:
        /*0104*/ 	.byte	0x04, 0x1e
        /*0106*/ 	.short	(.L_70 - .L_69)
.L_69:
        /*0108*/ 	.word	0x00000000


	//----- nvinfo : EIATTR_CBANK_PARAM_SIZE
	.align		4
.L_70:
        /*010c*/ 	.byte	0x03, 0x19
        /*010e*/ 	.short	0x0054


	//----- nvinfo : EIATTR_PARAM_CBANK
	.align		4
        /*0110*/ 	.byte	0x04, 0x0a
        /*0112*/ 	.short	(.L_72 - .L_71)
	.align		4
.L_71:
        /*0114*/ 	.word	index@(.nv.constant0.mandelbrot)
        /*0118*/ 	.short	0x0380
        /*011a*/ 	.short	0x0054


	//----- nvinfo : EIATTR_SW_WAR
	.align		4
.L_72:
        /*011c*/ 	.byte	0x04, 0x36
        /*011e*/ 	.short	(.L_74 - .L_73)
.L_73:
        /*0120*/ 	.word	0x00000008
.L_74:


//--------------------- .nv.callgraph             --------------------------
	.section	.nv.callgraph,"",@"SHT_CUDA_CALLGRAPH"
	.align	4
	.sectionentsize	8
	.align		4
        /*0000*/ 	.word	0x00000000
	.align		4
        /*0004*/ 	.word	0xffffffff
	.align		4
        /*0008*/ 	.word	index@(init)
	.align		4
        /*000c*/ 	.word	index@(vprintf)
	.align		4
        /*0010*/ 	.word	index@(init)
	.align		4
        /*0014*/ 	.word	index@(malloc)
	.align		4
        /*0018*/ 	.word	0x00000000
	.align		4
        /*001c*/ 	.word	0xfffffffe
	.align		4
        /*0020*/ 	.word	0x00000000
	.align		4
        /*0024*/ 	.word	0xfffffffd
	.align		4
        /*0028*/ 	.word	0x00000000
	.align		4
        /*002c*/ 	.word	0xfffffffc


//--------------------- .nv.constant4             --------------------------
	.section	.nv.constant4,"a",@progbits
	.align	8
	.align		8
.nv.constant4:
        /*0000*/ 	.dword	malloc
	.align		8
        /*0008*/ 	.dword	vprintf
	.align		8
        /*0010*/ 	.dword	precalc_xorwow_matrix
	.align		8
        /*0018*/ 	.dword	precalc_xorwow_offset_matrix
	.align		8
        /*0020*/ 	.dword	mrg32k3aM1
	.align		8
        /*0028*/ 	.dword	mrg32k3aM2
	.align		8
        /*0030*/ 	.dword	mrg32k3aM1SubSeq
	.align		8
        /*0038*/ 	.dword	mrg32k3aM2SubSeq
	.align		8
        /*0040*/ 	.dword	mrg32k3aM1Seq
	.align		8
        /*0048*/ 	.dword	mrg32k3aM2Seq
	.align		8
        /*0050*/ 	.dword	$str
	.align		8
        /*0058*/ 	.dword	$str$1


//--------------------- .nv.constant3             --------------------------
	.section	.nv.constant3,"a",@progbits
	.align	8
.nv.constant3:
	.type		__cr_lgamma_table,@object
	.size		__cr_lgamma_table,(.L_8 - __cr_lgamma_table)
__cr_lgamma_table:
        /*0000*/ 	.byte	0x00, 0x00, 0x00, 0x00, 0x00, 0x00, 0x00, 0x00, 0x00, 0x00, 0x00, 0x00, 0x00, 0x00, 0x00, 0x00
        /*0010*/ 	.byte	0xef, 0x39, 0xfa, 0xfe, 0x42, 0x2e, 0xe6, 0x3f, 0x02, 0x20, 0x2a, 0xfa, 0x0b, 0xab, 0xfc, 0x3f
        /*0020*/ 	.byte	0xf9, 0x2c, 0x92, 0x7c, 0xa7, 0x6c, 0x09, 0x40, 0xc9, 0x79, 0x44, 0x3c, 0x64, 0x26, 0x13, 0x40
        /*0030*/ 	.byte	0xca, 0x01, 0xcf, 0x3a, 0x27, 0x51, 0x1a, 0x40, 0x30, 0xcc, 0x2d, 0xf3, 0xe1, 0x0c, 0x21, 0x40
        /*0040*/ 	.byte	0x0d, 0xb7, 0xfc, 0x82, 0x8e, 0x35, 0x25, 0x40
.L_8:


//--------------------- .text.init                --------------------------
	.section	.text.init,"ax",@progbits
	.align	128
        .global         init
        .type           init,@function
        .size           init,(.L_x_37 - init)
        .other          init,@"STO_CUDA_ENTRY STV_DEFAULT"
init:
.text.init:
[----:B------:R-:W0:Y:S01]  /*0000*/  LDC R1, c[0x0][0x37c] ;  /* 0x0000df00ff017b82 */ /* 0x000e220000000800 */
[----:B------:R-:W1:Y:S07]  /*0010*/  S2R R0, SR_TID.X ;  /* 0x0000000000007919 */ /* 0x000e6e0000002100 */
[----:B------:R-:W2:Y:S01]  /*0020*/  S2UR UR7, SR_CTAID.Y ;  /* 0x00000000000779c3 */ /* 0x000ea20000002600 */
[----:B------:R-:W3:Y:S01]  /*0030*/  LDCU UR9, c[0x0][0x2fc] ;  /* 0x00005f80ff0977ac */ /* 0x000ee20008000800 */
[----:B0-----:R-:W-:Y:S01]  /*0040*/  VIADD R1, R1, 0xfffffff8 ;  /* 0xfffffff801017836 */ /* 0x001fe20000000000 */
[----:B------:R-:W0:Y:S01]  /*0050*/  S2R R2, SR_TID.Y ;  /* 0x0000000000027919 */ /* 0x000e220000002200 */
[----:B------:R-:W4:Y:S04]  /*0060*/  LDCU UR4, c[0x0][0x360] ;  /* 0x00006c00ff0477ac */ /* 0x000f280008000800 */
[----:B------:R-:W4:Y:S01]  /*0070*/  S2UR UR6, SR_CTAID.X ;  /* 0x00000000000679c3 */ /* 0x000f220000002500 */
[----:B------:R-:W2:Y:S01]  /*0080*/  LDCU UR5, c[0x0][0x364] ;  /* 0x00006c80ff0577ac */ /* 0x000ea20008000800 */
[----:B------:R-:W5:Y:S01]  /*0090*/  LDCU UR8, c[0x0][0x2f8] ;  /* 0x00005f00ff0877ac */ /* 0x000f620008000800 */
[----:B--2---:R-:W-:Y:S01]  /*00a0*/  UIMAD UR5, UR5, UR7, URZ ;  /* 0x00000007050572a4 */ /* 0x004fe2000f8e02ff */
[----:B-1----:R-:W-:Y:S01]  /*00b0*/  IMAD.MOV R0, RZ, RZ, -R0 ;  /* 0x000000ffff007224 */ /* 0x002fe200078e0a00 */
[----:B----4-:R-:W-:Y:S01]  /*00c0*/  UIMAD UR4, UR4, UR6, URZ ;  /* 0x00000006040472a4 */ /* 0x010fe2000f8e02ff */
[----:B-----5:R-:W-:-:S03]  /*00d0*/  IADD3 R17, P1, PT, R1, UR8, RZ ;  /* 0x0000000801117c10 */ /* 0x020fc6000ff3e0ff */
[----:B0-----:R-:W-:Y:S02]  /*00e0*/  LOP3.LUT P0, RZ, R2, UR5, RZ, 0xfc, !PT ;  /* 0x0000000502ff7c12 */ /* 0x001fe4000f80fcff */
[----:B---3--:R-:W-:Y:S02]  /*00f0*/  IMAD.X R16, RZ, RZ, UR9, P1 ;  /* 0x00000009ff107e24 */ /* 0x008fe400088e06ff */
[----:B------:R-:W-:-:S13]  /*0100*/  ISETP.NE.OR P0, PT, R0, UR4, P0 ;  /* 0x0000000400007c0c */ /* 0x000fda0008705670 */
[----:B------:R-:W-:Y:S05]  /*0110*/  @P0 EXIT ;  /* 0x000000000000094d */ /* 0x000fea0003800000 */
[----:B------:R-:W-:Y:S01]  /*0120*/  MOV R2, 0x0 ;  /* 0x0000000000027802 */ /* 0x000fe20000000f00 */
[----:B------:R-:W-:Y:S02]  /*0130*/  HFMA2 R5, -RZ, RZ, 0, 0 ;  /* 0x00000000ff057431 */ /* 0x000fe400000001ff */
[----:B------:R-:W-:Y:S01]  /*0140*/  IMAD.MOV.U32 R4, RZ, RZ, 0x8000 ;  /* 0x00008000ff047424 */ /* 0x000fe200078e00ff */
[----:B------:R0:W1:Y:S06]  /*0150*/  LDC.64 R6, c[0x4][R2] ;  /* 0x0100000002067b82 */ /* 0x00006c0000000a00 */
[----:B------:R-:W-:-:S07]  /*0160*/  LEPC R20, `(.L_x_0) ;  /* 0x000000001014794e */ /* 0x000fce0000000000 */
[----:B01----:R-:W-:Y:S05]  /*0170*/  CALL.ABS.NOINC R6 ;  /* 0x0000000006007343 */ /* 0x003fea0003c00000 */
.L_x_0:
[----:B------:R-:W0:Y:S01]  /*0180*/  LDC.64 R2, c[0x4][R2] ;  /* 0x0100000002027b82 */ /* 0x000e220000000a00 */
[----:B------:R-:W-:Y:S02]  /*0190*/  IMAD.MOV.U32 R19, RZ, RZ, R5 ;  /* 0x000000ffff137224 */ /* 0x000fe400078e0005 */
[----:B------:R-:W-:Y:S02]  /*01a0*/  HFMA2 R5, -RZ, RZ, 0, 0 ;  /* 0x00000000ff057431 */ /* 0x000fe400000001ff */
[----:B------:R-:W-:Y:S02]  /*01b0*/  IMAD.MOV.U32 R18, RZ, RZ, R4 ;  /* 0x000000ffff127224 */ /* 0x000fe400078e0004 */
[----:B------:R-:W-:-:S07]  /*01c0*/  IMAD.MOV.U32 R4, RZ, RZ, 0x118000 ;  /* 0x00118000ff047424 */ /* 0x000fce00078e00ff */
[----:B------:R-:W-:-:S07]  /*01d0*/  LEPC R20, `(.L_x_1) ;  /* 0x000000001014794e */ /* 0x000fce0000000000 */
[----:B0-----:R-:W-:Y:S05]  /*01e0*/  CALL.ABS.NOINC R2 ;  /* 0x0000000002007343 */ /* 0x001fea0003c00000 */
.L_x_1:
[----:B------:R-:W-:Y:S01]  /*01f0*/  IMAD.MOV.U32 R8, RZ, RZ, 0x8c ;  /* 0x0000008cff087424 */ /* 0x000fe200078e00ff */
[----:B------:R-:W-:Y:S01]  /*0200*/  MOV R22, 0x8 ;  /* 0x0000000800167802 */ /* 0x000fe20000000f00 */
[----:B------:R-:W-:Y:S01]  /*0210*/  IMAD.MOV.U32 R9, RZ, RZ, 0x0 ;  /* 0x00000000ff097424 */ /* 0x000fe200078e00ff */
[----:B------:R-:W0:Y:S01]  /*0220*/  LDCU.64 UR4, c[0x4][0x50] ;  /* 0x01000a00ff0477ac */ /* 0x000e220008000a00 */
[----:B------:R-:W-:Y:S01]  /*0230*/  IMAD.MOV.U32 R23, RZ, RZ, R4 ;  /* 0x000000ffff177224 */ /* 0x000fe200078e0004 */
[----:B------:R1:W2:Y:S01]  /*0240*/  LDC.64 R2, c[0x4][R22] ;  /* 0x0100000016027b82 */ /* 0x0002a20000000a00 */
[----:B------:R-:W-:Y:S01]  /*0250*/  MOV R24, R5 ;  /* 0x0000000500187202 */ /* 0x000fe20000000f00 */
[----:B------:R1:W-:Y:S01]  /*0260*/  STL.64 [R1], R8 ;  /* 0x0000000801007387 */ /* 0x0003e20000100a00 */
[----:B------:R-:W-:Y:S01]  /*0270*/  IMAD.MOV.U32 R6, RZ, RZ, R17 ;  /* 0x000000ffff067224 */ /* 0x000fe200078e0011 */
[----:B------:R-:W-:Y:S01]  /*0280*/  MOV R7, R16 ;  /* 0x0000001000077202 */ /* 0x000fe20000000f00 */
[----:B0-----:R-:W-:-:S02]  /*0290*/  IMAD.U32 R4, RZ, RZ, UR4 ;  /* 0x00000004ff047e24 */ /* 0x001fc4000f8e00ff */
[----:B-1----:R-:W-:-:S07]  /*02a0*/  IMAD.U32 R5, RZ, RZ, UR5 ;  /* 0x00000005ff057e24 */ /* 0x002fce000f8e00ff */
[----:B------:R-:W-:-:S07]  /*02b0*/  LEPC R20, `(.L_x_2) ;  /* 0x000000001014794e */ /* 0x000fce0000000000 */
[----:B--2---:R-:W-:Y:S05]  /*02c0*/  CALL.ABS.NOINC R2 ;  /* 0x0000000002007343 */ /* 0x004fea0003c00000 */
.L_x_2:
[----:B------:R-:W-:Y:S02]  /*02d0*/  ISETP.NE.U32.AND P1, PT, R23, RZ, PT ;  /* 0x000000ff1700720c */ /* 0x000fe40003f25070 */
[----:B------:R-:W-:Y:S02]  /*02e0*/  ISETP.NE.U32.AND P0, PT, R18, RZ, PT ;  /* 0x000000ff1200720c */ /* 0x000fe40003f05070 */
[----:B------:R-:W-:Y:S02]  /*02f0*/  ISETP.NE.AND.EX P1, PT, R24, RZ, PT, P1 ;  /* 0x000000ff1800720c */ /* 0x000fe40003f25310 */
[----:B------:R-:W-:-:S13]  /*0300*/  ISETP.NE.AND.EX P0, PT, R19, RZ, PT, P0 ;  /* 0x000000ff1300720c */ /* 0x000fda0003f05300 */
[----:B------:R-:W-:Y:S05]  /*0310*/  @P1 EXIT P0 ;  /* 0x000000000000194d */ /* 0x000fea0000000000 */
[----:B------:R-:W0:Y:S01]  /*0320*/  LDC.64 R22, c[0x4][R22] ;  /* 0x0100000016167b82 */ /* 0x000e220000000a00 */
[----:B------:R-:W1:Y:S01]  /*0330*/  LDCU.64 UR4, c[0x4][0x58] ;  /* 0x01000b00ff0477ac */ /* 0x000e620008000a00 */
[----:B------:R-:W-:Y:S01]  /*0340*/  CS2R R6, SRZ ;  /* 0x0000000000067805 */ /* 0x000fe2000001ff00 */
[----:B-1----:R-:W-:Y:S02]  /*0350*/  IMAD.U32 R4, RZ, RZ, UR4 ;  /* 0x00000004ff047e24 */ /* 0x002fe4000f8e00ff */
[----:B------:R-:W-:-:S07]  /*0360*/  IMAD.U32 R5, RZ, RZ, UR5 ;  /* 0x00000005ff057e24 */ /* 0x000fce000f8e00ff */
[----:B------:R-:W-:-:S07]  /*0370*/  LEPC R20, `(.L_x_3) ;  /* 0x000000001014794e */ /* 0x000fce0000000000 */
[----:B0-----:R-:W-:Y:S05]  /*0380*/  CALL.ABS.NOINC R22 ;  /* 0x0000000016007343 */ /* 0x001fea0003c00000 */
.L_x_3:
[----:B------:R-:W-:Y:S05]  /*0390*/  EXIT ;  /* 0x000000000000794d */ /* 0x000fea0003800000 */
.L_x_4:
[----:B------:R-:W-:-:S00]  /*03a0*/  BRA `(.L_x_4) ;  /* 0xfffffffc00fc7947 */ /* 0x000fc0000383ffff */
[----:B------:R-:W-:-:S00]  /*03b0*/  NOP ;  /* 0x0000000000007918 */ /* 0x000fc00000000000 */
        /* <DEDUP_REMOVED lines=12> */
.L_x_37:


//--------------------- .text.mandelbrot          --------------------------
	.section	.text.mandelbrot,"ax",@progbits
	.align	128
        .global         mandelbrot
        .type           mandelbrot,@function
        .size           mandelbrot,(.L_x_36 - mandelbrot)
        .other          mandelbrot,@"STO_CUDA_ENTRY STV_DEFAULT"
mandelbrot:
.text.mandelbrot:
[----:B------:R-:W-:Y:S01]  /*0000*/  LDC R1, c[0x0][0x37c] ;  /* 0x0000df00ff017b82 */ /* 0x000fe20000000800 */
[----:B------:R-:W0:Y:S01]  /*0010*/  S2R R5, SR_CTAID.Y ;  /* 0x0000000000057919 */ /* 0x000e220000002600 */
[----:B------:R-:W1:Y:S01]  /*0020*/  LDCU UR4, c[0x0][0x360] ;  /* 0x00006c00ff0477ac */ /* 0x000e620008000800 */
[----:B------:R-:W0:Y:S01]  /*0030*/  S2R R0, SR_TID.Y ;  /* 0x0000000000007919 */ /* 0x000e220000002200 */
[----:B------:R-:W0:Y:S01]  /*0040*/  LDCU UR5, c[0x0][0x364] ;  /* 0x00006c80ff0577ac */ /* 0x000e220008000800 */
[----:B------:R-:W1:Y:S01]  /*0050*/  S2R R4, SR_CTAID.X ;  /* 0x0000000000047919 */ /* 0x000e620000002500 */
[----:B------:R-:W2:Y:S01]  /*0060*/  LDCU.64 UR6, c[0x0][0x390] ;  /* 0x00007200ff0677ac */ /* 0x000ea20008000a00 */
[----:B------:R-:W1:Y:S01]  /*0070*/  S2R R3, SR_TID.X ;  /* 0x0000000000037919 */ /* 0x000e620000002100 */
[----:B0-----:R-:W-:-:S05]  /*0080*/  IMAD R5, R5, UR5, R0 ;  /* 0x0000000505057c24 */ /* 0x001fca000f8e0200 */
[----:B--2---:R-:W-:Y:S01]  /*0090*/  ISETP.GE.AND P0, PT, R5, UR7, PT ;  /* 0x0000000705007c0c */ /* 0x004fe2000bf06270 */
[----:B-1----:R-:W-:-:S05]  /*00a0*/  IMAD R4, R4, UR4, R3 ;  /* 0x0000000404047c24 */ /* 0x002fca000f8e0203 */
[----:B------:R-:W-:-:S13]  /*00b0*/  ISETP.GE.OR P0, PT, R4, UR6, P0 ;  /* 0x0000000604007c0c */ /* 0x000fda0008706670 */
[----:B------:R-:W-:Y:S05]  /*00c0*/  @P0 EXIT ;  /* 0x000000000000094d */ /* 0x000fea0003800000 */
[----:B------:R-:W0:Y:S01]  /*00d0*/  LDC R0, c[0x0][0x398] ;  /* 0x0000e600ff007b82 */ /* 0x000e220000000800 */
[----:B------:R-:W0:Y:S01]  /*00e0*/  LDCU UR4, c[0x0][0x3a0] ;  /* 0x00007400ff0477ac */ /* 0x000e220008000800 */
[----:B------:R-:W-:Y:S01]  /*00f0*/  I2FP.F32.S32 R3, UR6 ;  /* 0x0000000600037c45 */ /* 0x000fe20008201400 */
[----:B------:R-:W1:Y:S03]  /*0100*/  LDCU UR5, c[0x0][0x3d0] ;  /* 0x00007a00ff0577ac */ /* 0x000e660008000800 */
[----:B------:R-:W2:Y:S02]  /*0110*/  MUFU.RCP R2, R3 ;  /* 0x0000000300027308 */ /* 0x000ea40000001000 */
[----:B--2---:R-:W-:Y:S01]  /*0120*/  FFMA R7, -R3, R2, 1 ;  /* 0x3f80000003077423 */ /* 0x004fe20000000102 */
[----:B0-----:R-:W-:Y:S01]  /*0130*/  FADD R0, -R0, UR4 ;  /* 0x0000000400007e21 */ /* 0x001fe20008000100 */
[----:B-1----:R-:W-:-:S02]  /*0140*/  IMAD.U32 R17, RZ, RZ, UR5 ;  /* 0x00000005ff117e24 */ /* 0x002fc4000f8e00ff */
[----:B------:R-:W-:Y:S02]  /*0150*/  FFMA R7, R2, R7, R2 ;  /* 0x0000000702077223 */ /* 0x000fe40000000002 */
[----:B------:R-:W0:Y:S02]  /*0160*/  FCHK P0, R0, R3 ;  /* 0x0000000300007302 */ /* 0x000e240000000000 */
[----:B------:R-:W-:-:S04]  /*0170*/  FFMA R2, R0, R7, RZ ;  /* 0x0000000700027223 */ /* 0x000fc800000000ff */
[----:B------:R-:W-:-:S04]  /*0180*/  FFMA R6, -R3, R2, R0 ;  /* 0x0000000203067223 */ /* 0x000fc80000000100 */
[----:B------:R-:W-:Y:S01]  /*0190*/  FFMA R2, R7, R6, R2 ;  /* 0x0000000607027223 */ /* 0x000fe20000000002 */
[----:B0-----:R-:W-:Y:S06]  /*01a0*/  @!P0 BRA `(.L_x_5) ;  /* 0x00000000000c8947 */ /* 0x001fec0003800000 */
[----:B------:R-:W-:-:S07]  /*01b0*/  MOV R6, 0x1d0 ;  /* 0x000001d000067802 */ /* 0x000fce0000000f00 */
[----:B------:R-:W-:Y:S05]  /*01c0*/  CALL.REL.NOINC `($__internal_0_$__cuda_sm3x_div_rn_noftz_f32_slowpath) ;  /* 0x0000000c00d47944 */ /* 0x000fea0003c00000 */
[----:B------:R-:W-:-:S07]  /*01d0*/  IMAD.MOV.U32 R2, RZ, RZ, R0 ;  /* 0x000000ffff027224 */ /* 0x000fce00078e0000 */
.L_x_5:
[----:B------:R-:W0:Y:S01]  /*01e0*/  LDCU UR4, c[0x0][0x394] ;  /* 0x00007280ff0477ac */ /* 0x000e220008000800 */
[----:B------:R-:W1:Y:S01]  /*01f0*/  LDC R0, c[0x0][0x39c] ;  /* 0x0000e700ff007b82 */ /* 0x000e620000000800 */
[----:B0-----:R-:W-:Y:S01]  /*0200*/  I2FP.F32.U32 R3, UR4 ;  /* 0x0000000400037c45 */ /* 0x001fe20008201000 */
[----:B------:R-:W1:Y:S03]  /*0210*/  LDCU UR4, c[0x0][0x3a4] ;  /* 0x00007480ff0477ac */ /* 0x000e660008000800 */
[----:B------:R-:W0:Y:S01]  /*0220*/  MUFU.RCP R6, R3 ;  /* 0x0000000300067308 */ /* 0x000e220000001000 */
[----:B-1----:R-:W-:Y:S01]  /*0230*/  FADD R0, -R0, UR4 ;  /* 0x0000000400007e21 */ /* 0x002fe20008000100 */
[----:B0-----:R-:W-:-:S06]  /*0240*/  FFMA R7, -R3, R6, 1 ;  /* 0x3f80000003077423 */ /* 0x001fcc0000000106 */
[----:B------:R-:W0:Y:S01]  /*0250*/  FCHK P0, R0, R3 ;  /* 0x0000000300007302 */ /* 0x000e220000000000 */
[----:B------:R-:W-:-:S04]  /*0260*/  FFMA R7, R6, R7, R6 ;  /* 0x0000000706077223 */ /* 0x000fc80000000006 */
[----:B------:R-:W-:-:S04]  /*0270*/  FFMA R10, R0, R7, RZ ;  /* 0x00000007000a7223 */ /* 0x000fc800000000ff */
[----:B------:R-:W-:-:S04]  /*0280*/  FFMA R6, -R3, R10, R0 ;  /* 0x0000000a03067223 */ /* 0x000fc80000000100 */
[----:B------:R-:W-:Y:S01]  /*0290*/  FFMA R10, R7, R6, R10 ;  /* 0x00000006070a7223 */ /* 0x000fe2000000000a */
[----:B0-----:R-:W-:Y:S06]  /*02a0*/  @!P0 BRA `(.L_x_6) ;  /* 0x00000000000c8947 */ /* 0x001fec0003800000 */
[----:B------:R-:W-:-:S07]  /*02b0*/  MOV R6, 0x2d0 ;  /* 0x000002d000067802 */ /* 0x000fce0000000f00 */
[----:B------:R-:W-:Y:S05]  /*02c0*/  CALL.REL.NOINC `($__internal_0_$__cuda_sm3x_div_rn_noftz_f32_slowpath) ;  /* 0x0000000c00947944 */ /* 0x000fea0003c00000 */
[----:B------:R-:W-:-:S07]  /*02d0*/  IMAD.MOV.U32 R10, RZ, RZ, R0 ;  /* 0x000000ffff0a7224 */ /* 0x000fce00078e0000 */
.L_x_6:
[----:B------:R-:W0:Y:S01]  /*02e0*/  LDCU UR4, c[0x0][0x3d0] ;  /* 0x00007a00ff0477ac */ /* 0x000e220008000800 */
[----:B------:R-:W-:Y:S01]  /*02f0*/  IMAD.MOV.U32 R16, RZ, RZ, RZ ;  /* 0x000000ffff107224 */ /* 0x000fe200078e00ff */
[----:B0-----:R-:W-:-:S09]  /*0300*/  UISETP.GE.AND UP0, UPT, UR4, 0x1, UPT ;  /* 0x000000010400788c */ /* 0x001fd2000bf06270 */
[----:B------:R-:W-:Y:S05]  /*0310*/  BRA.U !UP0, `(.L_x_7) ;  /* 0x0000000908847547 */ /* 0x000fea000b800000 */
[----:B------:R-:W0:Y:S01]  /*0320*/  LDCU UR4, c[0x0][0x3a8] ;  /* 0x00007500ff0477ac */ /* 0x000e220008000800 */
[----:B------:R-:W1:Y:S01]  /*0330*/  LDCU UR5, c[0x0][0x390] ;  /* 0x00007200ff0577ac */ /* 0x000e620008000800 */
[----:B0-----:R-:W-:Y:S01]  /*0340*/  UISETP.GT.AND UP0, UPT, UR4, URZ, UPT ;  /* 0x000000ff0400728c */ /* 0x001fe2000bf04270 */
[----:B-1----:R-:W-:-:S08]  /*0350*/  IMAD R15, R5, UR5, R4 ;  /* 0x00000005050f7c24 */ /* 0x002fd0000f8e0204 */
[----:B------:R-:W-:Y:S05]  /*0360*/  BRA.U UP0, `(.L_x_8) ;  /* 0x0000000100e87547 */ /* 0x000fea000b800000 */
[----:B------:R-:W-:Y:S01]  /*0370*/  HFMA2 R10, -RZ, RZ, 0, 0 ;  /* 0x00000000ff0a7431 */ /* 0x000fe200000001ff */
[----:B------:R-:W-:Y:S06]  /*0380*/  BSSY.RECONVERGENT B0, `(.L_x_9) ;  /* 0x0000036000007945 */ /* 0x000fec0003800200 */
.L_x_15:
[----:B------:R-:W-:Y:S01]  /*0390*/  ISETP.GT.U32.AND P0, PT, R10, 0x2, PT ;  /* 0x000000020a00780c */ /* 0x000fe20003f04070 */
[----:B------:R-:W-:Y:S01]  /*03a0*/  BSSY.RECONVERGENT B1, `(.L_x_10) ;  /* 0x0000030000017945 */ /* 0x000fe20003800200 */
[----:B------:R-:W-:-:S11]  /*03b0*/  IMAD.MOV.U32 R2, RZ, RZ, R17 ;  /* 0x000000ffff027224 */ /* 0x000fd600078e0011 */
[----:B------:R-:W-:Y:S05]  /*03c0*/  @P0 BRA `(.L_x_11) ;  /* 0x0000000000200947 */ /* 0x000fea0003800000 */
[----:B------:R-:W-:-:S05]  /*03d0*/  IMAD.SHL.U32 R0, R10, 0x4, RZ ;  /* 0x000000040a007824 */ /* 0x000fca00078e00ff */
[C---:B------:R-:W-:Y:S02]  /*03e0*/  ISETP.EQ.AND P0, PT, R0.reuse, RZ, PT ;  /* 0x000000ff0000720c */ /* 0x040fe40003f02270 */
[C---:B------:R-:W-:Y:S02]  /*03f0*/  ISETP.EQ.AND P1, PT, R0.reuse, 0x4, PT ;  /* 0x000000040000780c */ /* 0x040fe40003f22270 */
[----:B------:R-:W-:-:S09]  /*0400*/  ISETP.EQ.AND P2, PT, R0, 0x8, PT ;  /* 0x000000080000780c */ /* 0x000fd20003f42270 */
[----:B------:R-:W-:Y:S02]  /*0410*/  @P0 IMAD.MOV.U32 R13, RZ, RZ, RZ ;  /* 0x000000ffff0d0224 */ /* 0x000fe400078e00ff */
[----:B------:R-:W-:Y:S02]  /*0420*/  @P1 IMAD.MOV.U32 R12, RZ, RZ, RZ ;  /* 0x000000ffff0c1224 */ /* 0x000fe400078e00ff */
[----:B------:R-:W-:Y:S01]  /*0430*/  @P2 MOV R11, RZ ;  /* 0x000000ff000b2202 */ /* 0x000fe20000000f00 */
[----:B------:R-:W-:Y:S06]  /*0440*/  BRA `(.L_x_12) ;  /* 0x0000000000947947 */ /* 0x000fec0003800000 */
.L_x_11:
[----:B------:R-:W-:-:S13]  /*0450*/  ISETP.NE.AND P0, PT, R10, 0x3, PT ;  /* 0x000000030a00780c */ /* 0x000fda0003f05270 */
[----:B------:R-:W-:Y:S05]  /*0460*/  @P0 BRA `(.L_x_12) ;  /* 0x00000000008c0947 */ /* 0x000fea0003800000 */
[----:B------:R-:W-:Y:S01]  /*0470*/  I2FP.F32.S32 R3, R12 ;  /* 0x0000000c00037245 */ /* 0x000fe20000201400 */
[----:B------:R-:W-:Y:S01]  /*0480*/  IMAD.MOV.U32 R8, RZ, RZ, 0x7f800000 ;  /* 0x7f800000ff087424 */ /* 0x000fe200078e00ff */
[----:B------:R-:W-:Y:S01]  /*0490*/  I2FP.F32.S32 R0, R13 ;  /* 0x0000000d00007245 */ /* 0x000fe20000201400 */
[----:B------:R-:W-:Y:S01]  /*04a0*/  BSSY.RECONVERGENT B2, `(.L_x_13) ;  /* 0x0000011000027945 */ /* 0x000fe20003800200 */
[----:B------:R-:W-:Y:S01]  /*04b0*/  I2FP.F32.S32 R6, R11 ;  /* 0x0000000b00067245 */ /* 0x000fe20000201400 */
[----:B------:R-:W-:-:S04]  /*04c0*/  FMUL R3, R3, R3 ;  /* 0x0000000303037220 */ /* 0x000fc80000400000 */
[----:B------:R-:W-:-:S04]  /*04d0*/  FFMA R3, R0, R0, R3 ;  /* 0x0000000000037223 */ /* 0x000fc80000000003 */
[----:B------:R-:W-:Y:S01]  /*04e0*/  FFMA R0, R6, R6, R3 ;  /* 0x0000000606007223 */ /* 0x000fe20000000003 */
[----:B------:R-:W-:-:S03]  /*04f0*/  FFMA R3, -RZ, R8, 1 ;  /* 0x3f800000ff037423 */ /* 0x000fc60000000108 */
[----:B------:R-:W-:Y:S01]  /*0500*/  FMUL R0, R0, 0.5 ;  /* 0x3f00000000007820 */ /* 0x000fe20000400000 */
[----:B------:R-:W-:-:S03]  /*0510*/  FFMA R3, R3, R8, +INF ;  /* 0x7f80000003037423 */ /* 0x000fc60000000008 */
[----:B------:R-:W0:Y:S01]  /*0520*/  FCHK P0, R0, RZ ;  /* 0x000000ff00007302 */ /* 0x000e220000000000 */
[----:B------:R-:W-:-:S04]  /*0530*/  FFMA R6, R0, R3, RZ ;  /* 0x0000000300067223 */ /* 0x000fc800000000ff */
[----:B------:R-:W-:-:S04]  /*0540*/  FFMA R7, -RZ, R6, R0 ;  /* 0x00000006ff077223 */ /* 0x000fc80000000100 */
[----:B------:R-:W-:Y:S01]  /*0550*/  FFMA R3, R3, R7, R6 ;  /* 0x0000000703037223 */ /* 0x000fe20000000006 */
[----:B0-----:R-:W-:Y:S06]  /*0560*/  @!P0 BRA `(.L_x_14) ;  /* 0x0000000000108947 */ /* 0x001fec0003800000 */
[----:B------:R-:W-:Y:S01]  /*0570*/  IMAD.MOV.U32 R3, RZ, RZ, RZ ;  /* 0x000000ffff037224 */ /* 0x000fe200078e00ff */
[----:B------:R-:W-:-:S07]  /*0580*/  MOV R6, 0x5a0 ;  /* 0x000005a000067802 */ /* 0x000fce0000000f00 */
[----:B------:R-:W-:Y:S05]  /*0590*/  CALL.REL.NOINC `($__internal_0_$__cuda_sm3x_div_rn_noftz_f32_slowpath) ;  /* 0x0000000800e07944 */ /* 0x000fea0003c00000 */
[----:B------:R-:W-:-:S07]  /*05a0*/  IMAD.MOV.U32 R3, RZ, RZ, R0 ;  /* 0x000000ffff037224 */ /* 0x000fce00078e0000 */
.L_x_14:
[----:B------:R-:W-:Y:S05]  /*05b0*/  BSYNC.RECONVERGENT B2 ;  /* 0x0000000000027941 */ /* 0x000fea0003800200 */
.L_x_13:
[----:B------:R-:W0:Y:S01]  /*05c0*/  F2F.F64.F32 R6, R3 ;  /* 0x0000000300067310 */ /* 0x000e220000201800 */
[----:B------:R-:W-:Y:S01]  /*05d0*/  UMOV UR4, 0x9999999a ;  /* 0x9999999a00047882 */ /* 0x000fe20000000000 */
[----:B------:R-:W-:Y:S01]  /*05e0*/  UMOV UR5, 0x3fb99999 ;  /* 0x3fb9999900057882 */ /* 0x000fe20000000000 */
[----:B------:R-:W-:Y:S01]  /*05f0*/  MOV R17, 0x4 ;  /* 0x0000000400117802 */ /* 0x000fe20000000f00 */
[----:B0-----:R-:W-:-:S14]  /*0600*/  DSETP.GTU.AND P0, PT, R6, UR4, PT ;  /* 0x0000000406007e2a */ /* 0x001fdc000bf0c000 */
[----:B------:R-:W-:Y:S05]  /*0610*/  @!P0 BRA `(.L_x_12) ;  /* 0x0000000000208947 */ /* 0x000fea0003800000 */
[----:B------:R-:W-:-:S13]  /*0620*/  FSETP.GTU.AND P0, PT, R3, 10, PT ;  /* 0x412000000300780b */ /* 0x000fda0003f0c000 */
[----:B------:R-:W-:Y:S01]  /*0630*/  @!P0 VIMNMX R17, PT, PT, R2, 0x9, PT ;  /* 0x0000000902118848 */ /* 0x000fe20003fe0100 */
[----:B------:R-:W-:Y:S06]  /*0640*/  @!P0 BRA `(.L_x_12) ;  /* 0x0000000000148947 */ /* 0x000fec0003800000 */
[----:B------:R-:W-:Y:S01]  /*0650*/  FSETP.GTU.AND P0, PT, R3, 100, PT ;  /* 0x42c800000300780b */ /* 0x000fe20003f0c000 */
[----:B------:R-:W-:-:S12]  /*0660*/  IMAD.MOV.U32 R17, RZ, RZ, R2 ;  /* 0x000000ffff117224 */ /* 0x000fd800078e0002 */
[----:B------:R-:W-:-:S04]  /*0670*/  @!P0 LEA.HI R0, R2, R2, RZ, 0x1 ;  /* 0x0000000202008211 */ /* 0x000fc800078f08ff */
[----:B------:R-:W-:-:S04]  /*0680*/  @!P0 SHF.R.S32.HI R0, RZ, 0x1, R0 ;  /* 0x00000001ff008819 */ /* 0x000fc80000011400 */
[----:B------:R-:W-:-:S07]  /*0690*/  @!P0 VIMNMX R17, PT, PT, R0, 0x4, PT ;  /* 0x0000000400118848 */ /* 0x000fce0003fe0100 */
.L_x_12:
[----:B------:R-:W-:Y:S05]  /*06a0*/  BSYNC.RECONVERGENT B1 ;  /* 0x0000000000017941 */ /* 0x000fea0003800200 */
.L_x_10:
[----:B------:R-:W-:-:S05]  /*06b0*/  VIADD R10, R10, 0x1 ;  /* 0x000000010a0a7836 */ /* 0x000fca0000000000 */
[----:B------:R-:W-:-:S13]  /*06c0*/  ISETP.GE.AND P0, PT, R10, R17, PT ;  /* 0x000000110a00720c */ /* 0x000fda0003f06270 */
[----:B------:R-:W-:Y:S05]  /*06d0*/  @!P0 BRA `(.L_x_15) ;  /* 0xfffffffc002c8947 */ /* 0x000fea000383ffff */
[----:B------:R-:W-:Y:S05]  /*06e0*/  BSYNC.RECONVERGENT B0 ;  /* 0x0000000000007941 */ /* 0x000fea0003800200 */
.L_x_9:
[----:B------:R-:W-:Y:S01]  /*06f0*/  IMAD.MOV.U32 R16, RZ, RZ, RZ ;  /* 0x000000ffff107224 */ /* 0x000fe200078e00ff */
[----:B------:R-:W-:Y:S06]  /*0700*/  BRA `(.L_x_7) ;  /* 0x0000000400887947 */ /* 0x000fec0003800000 */
.L_x_8:
[----:B------:R-:W-:Y:S01]  /*0710*/  HFMA2 R12, -RZ, RZ, 0, 0 ;  /* 0x00000000ff0c7431 */ /* 0x000fe200000001ff */
[----:B------:R-:W-:Y:S01]  /*0720*/  BSSY.RECONVERGENT B0, `(.L_x_7) ;  /* 0x0000060000007945 */ /* 0x000fe20003800200 */
[----:B------:R-:W-:Y:S01]  /*0730*/  I2FP.F32.U32 R14, R5 ;  /* 0x00000005000e7245 */ /* 0x000fe20000201000 */
[----:B------:R-:W-:Y:S01]  /*0740*/  IMAD.MOV.U32 R16, RZ, RZ, RZ ;  /* 0x000000ffff107224 */ /* 0x000fe200078e00ff */
[----:B------:R-:W-:Y:S01]  /*0750*/  I2FP.F32.S32 R13, R4 ;  /* 0x00000004000d7245 */ /* 0x000fe20000201400 */
[----:B------:R-:W0:Y:S06]  /*0760*/  LDCU.64 UR4, c[0x0][0x358] ;  /* 0x00006b00ff0477ac */ /* 0x000e2c0008000a00 */
.L_x_23:
[----:B------:R-:W1:Y:S01]  /*0770*/  LDC.64 R6, c[0x0][0x3c8] ;  /* 0x0000f200ff067b82 */ /* 0x000e620000000a00 */
[----:B------:R-:W2:Y:S01]  /*0780*/  LDCU UR6, c[0x0][0x3d0] ;  /* 0x00007a00ff0677ac */ /* 0x000ea20008000800 */
[----:B------:R-:W-:Y:S02]  /*0790*/  SHF.R.U32.HI R0, RZ, 0x1, R12 ;  /* 0x00000001ff007819 */ /* 0x000fe4000001160c */
[----:B------:R-:W-:Y:S01]  /*07a0*/  LEA.HI R11, R17, R17, RZ, 0x1 ;  /* 0x00000011110b7211 */ /* 0x000fe200078f08ff */
[----:B------:R-:W3:Y:S03]  /*07b0*/  LDCU UR7, c[0x0][0x3a4] ;  /* 0x00007480ff0777ac */ /* 0x000ee60008000800 */
[----:B------:R-:W-:Y:S01]  /*07c0*/  SHF.R.S32.HI R11, RZ, 0x1, R11 ;  /* 0x00000001ff0b7819 */ /* 0x000fe2000001140b */
[----:B--2---:R-:W-:Y:S01]  /*07d0*/  IMAD R3, R15, UR6, R0 ;  /* 0x000000060f037c24 */ /* 0x004fe2000f8e0200 */
[----:B------:R-:W2:Y:S01]  /*07e0*/  LDCU UR6, c[0x0][0x398] ;  /* 0x00007300ff0677ac */ /* 0x000ea20008000800 */
[----:B------:R-:W2:Y:S02]  /*07f0*/  LDC R0, c[0x0][0x3a8] ;  /* 0x0000ea00ff007b82 */ /* 0x000ea40000000800 */
[----:B-1----:R-:W-:-:S04]  /*0800*/  IMAD.WIDE R6, R3, 0x4, R6 ;  /* 0x0000000403067825 */ /* 0x002fc800078e0206 */
[----:B------:R-:W-:Y:S02]  /*0810*/  IMAD.WIDE R8, R11, 0x4, R6 ;  /* 0x000000040b087825 */ /* 0x000fe400078e0206 */
[----:B0-----:R-:W4:Y:S04]  /*0820*/  LDG.E R6, desc[UR4][R6.64] ;  /* 0x0000000406067981 */ /* 0x001f28000c1e1900 */
[----:B------:R-:W3:Y:S01]  /*0830*/  LDG.E R9, desc[UR4][R8.64] ;  /* 0x0000000408097981 */ /* 0x000ee2000c1e1900 */
[----:B------:R-:W-:Y:S01]  /*0840*/  BSSY.RECONVERGENT B1, `(.L_x_16) ;  /* 0x0000015000017945 */ /* 0x000fe20003800200 */
[----:B------:R-:W-:Y:S01]  /*0850*/  IMAD.MOV.U32 R18, RZ, RZ, R17 ;  /* 0x000000ffff127224 */ /* 0x000fe200078e0011 */
[----:B------:R-:W-:Y:S01]  /*0860*/  MOV R22, RZ ;  /* 0x000000ff00167202 */ /* 0x000fe20000000f00 */
[----:B------:R-:W-:-:S02]  /*0870*/  IMAD.MOV.U32 R3, RZ, RZ, RZ ;  /* 0x000000ffff037224 */ /* 0x000fc400078e00ff */
[----:B------:R-:W-:Y:S02]  /*0880*/  IMAD.MOV.U32 R27, RZ, RZ, RZ ;  /* 0x000000ffff1b7224 */ /* 0x000fe400078e00ff */
[----:B----4-:R-:W-:Y:S01]  /*0890*/  FADD R23, R13, R6 ;  /* 0x000000060d177221 */ /* 0x010fe20000000000 */
[----:B------:R-:W-:Y:S01]  /*08a0*/  CS2R R6, SRZ ;  /* 0x0000000000067805 */ /* 0x000fe2000001ff00 */
[----:B---3--:R-:W-:Y:S02]  /*08b0*/  FADD R25, R14, R9 ;  /* 0x000000090e197221 */ /* 0x008fe40000000000 */
[----:B--2---:R-:W-:Y:S02]  /*08c0*/  FFMA R23, R23, R2, UR6 ;  /* 0x0000000617177e23 */ /* 0x004fe40008000002 */
[----:B------:R-:W-:-:S07]  /*08d0*/  FFMA R8, R25, -R10, UR7 ;  /* 0x0000000719087e23 */ /* 0x000fce000800080a */
.L_x_17:
[----:B------:R-:W-:Y:S01]  /*08e0*/  FADD R22, R27, -R22 ;  /* 0x800000161b167221 */ /* 0x000fe20000000000 */
[----:B------:R-:W-:Y:S01]  /*08f0*/  FADD R9, R7, R7 ;  /* 0x0000000707097221 */ /* 0x000fe20000000000 */
[----:B------:R-:W-:Y:S02]  /*0900*/  VIADD R3, R3, 0x1 ;  /* 0x0000000103037836 */ /* 0x000fe40000000000 */
[----:B------:R-:W-:Y:S01]  /*0910*/  FADD R7, R23, R22 ;  /* 0x0000001617077221 */ /* 0x000fe20000000000 */
[----:B------:R-:W-:Y:S02]  /*0920*/  FFMA R6, R9, R6, R8 ;  /* 0x0000000609067223 */ /* 0x000fe40000000008 */
[----:B------:R-:W-:Y:S01]  /*0930*/  ISETP.GE.AND P0, PT, R3, R0, PT ;  /* 0x000000000300720c */ /* 0x000fe20003f06270 */
[----:B------:R-:W-:Y:S01]  /*0940*/  FMUL R27, R7, R7 ;  /* 0x00000007071b7220 */ /* 0x000fe20000400000 */
[----:B------:R-:W-:-:S04]  /*0950*/  FMUL R22, R6, R6 ;  /* 0x0000000606167220 */ /* 0x000fc80000400000 */
[----:B------:R-:W-:-:S05]  /*0960*/  FADD R9, R27, R22 ;  /* 0x000000161b097221 */ /* 0x000fca0000000000 */
[----:B------:R-:W-:-:S13]  /*0970*/  FSETP.LT.AND P1, PT, R9, 4, PT ;  /* 0x408000000900780b */ /* 0x000fda0003f21000 */
[----:B------:R-:W-:Y:S05]  /*0980*/  @!P0 BRA P1, `(.L_x_17) ;  /* 0xfffffffc00d48947 */ /* 0x000fea000083ffff */
[----:B------:R-:W-:Y:S05]  /*0990*/  BSYNC.RECONVERGENT B1 ;  /* 0x0000000000017941 */ /* 0x000fea0003800200 */
.L_x_16:
[----:B------:R-:W-:Y:S01]  /*09a0*/  ISETP.GE.U32.AND P0, PT, R12, 0x3, PT ;  /* 0x000000030c00780c */ /* 0x000fe20003f06070 */
[----:B------:R-:W-:Y:S01]  /*09b0*/  BSSY.RECONVERGENT B1, `(.L_x_18) ;  /* 0x0000033000017945 */ /* 0x000fe20003800200 */
[----:B------:R-:W-:-:S11]  /*09c0*/  IMAD.IADD R16, R3, 0x1, R16 ;  /* 0x0000000103107824 */ /* 0x000fd600078e0210 */
[----:B------:R-:W-:Y:S05]  /*09d0*/  @!P0 BRA `(.L_x_19) ;  /* 0x0000000000a48947 */ /* 0x000fea0003800000 */
[----:B------:R-:W-:-:S13]  /*09e0*/  ISETP.NE.AND P0, PT, R12, 0x3, PT ;  /* 0x000000030c00780c */ /* 0x000fda0003f05270 */
[----:B------:R-:W-:Y:S05]  /*09f0*/  @P0 BRA `(.L_x_20) ;  /* 0x0000000000b80947 */ /* 0x000fea0003800000 */
[----:B------:R-:W-:Y:S01]  /*0a00*/  SHF.R.U32.HI R3, RZ, 0x2, R16 ;  /* 0x00000002ff037819 */ /* 0x000fe20000011610 */
[----:B------:R-:W-:Y:S01]  /*0a10*/  BSSY.RECONVERGENT B2, `(.L_x_21) ;  /* 0x0000017000027945 */ /* 0x000fe20003800200 */
[----:B------:R-:W-:Y:S02]  /*0a20*/  I2FP.F32.S32 R0, R21 ;  /* 0x0000001500007245 */ /* 0x000fe40000201400 */
[----:B------:R-:W-:Y:S02]  /*0a30*/  I2FP.F32.U32 R3, R3 ;  /* 0x0000000300037245 */ /* 0x000fe40000201000 */
[----:B------:R-:W-:Y:S02]  /*0a40*/  I2FP.F32.S32 R8, R20 ;  /* 0x0000001400087245 */ /* 0x000fe40000201400 */
[----:B------:R-:W-:Y:S01]  /*0a50*/  I2FP.F32.S32 R22, R19 ;  /* 0x0000001300167245 */ /* 0x000fe20000201400 */
[C---:B------:R-:W-:Y:S01]  /*0a60*/  FADD R0, -R3.reuse, R0 ;  /* 0x0000000003007221 */ /* 0x040fe20000000100 */
[----:B------:R-:W0:Y:S01]  /*0a70*/  MUFU.RCP R6, R3 ;  /* 0x0000000300067308 */ /* 0x000e220000001000 */
[----:B------:R-:W-:-:S02]  /*0a80*/  FADD R7, -R3, R8 ;  /* 0x0000000803077221 */ /* 0x000fc40000000100 */
[----:B------:R-:W-:Y:S01]  /*0a90*/  FFMA R0, R0, R0, RZ ;  /* 0x0000000000007223 */ /* 0x000fe200000000ff */
[----:B------:R-:W-:-:S03]  /*0aa0*/  FADD R9, -R3, R22 ;  /* 0x0000001603097221 */ /* 0x000fc60000000100 */
[----:B------:R-:W-:-:S04]  /*0ab0*/  FFMA R0, R7, R7, R0 ;  /* 0x0000000707007223 */ /* 0x000fc80000000000 */
[----:B------:R-:W-:-:S04]  /*0ac0*/  FFMA R0, R9, R9, R0 ;  /* 0x0000000909007223 */ /* 0x000fc80000000000 */
[----:B------:R-:W-:Y:S01]  /*0ad0*/  FMUL R0, R0, 0.5 ;  /* 0x3f00000000007820 */ /* 0x000fe20000400000 */
[----:B0-----:R-:W-:-:S03]  /*0ae0*/  FFMA R7, -R3, R6, 1 ;  /* 0x3f80000003077423 */ /* 0x001fc60000000106 */
        /* <DEDUP_REMOVED lines=8> */
[----:B------:R-:W-:-:S07]  /*0b70*/  MOV R8, R0 ;  /* 0x0000000000087202 */ /* 0x000fce0000000f00 */
.L_x_22:
[----:B------:R-:W-:Y:S05]  /*0b80*/  BSYNC.RECONVERGENT B2 ;  /* 0x0000000000027941 */ /* 0x000fea0003800200 */
.L_x_21:
[----:B------:R-:W0:Y:S01]  /*0b90*/  F2F.F64.F32 R6, R8 ;  /* 0x0000000800067310 */ /* 0x000e220000201800 */
[----:B------:R-:W-:Y:S01]  /*0ba0*/  UMOV UR6, 0x9999999a ;  /* 0x9999999a00067882 */ /* 0x000fe20000000000 */
[----:B------:R-:W-:Y:S01]  /*0bb0*/  UMOV UR7, 0x3fb99999 ;  /* 0x3fb9999900077882 */ /* 0x000fe20000000000 */
[----:B------:R-:W-:Y:S01]  /*0bc0*/  IMAD.MOV.U32 R17, RZ, RZ, 0x4 ;  /* 0x00000004ff117424 */ /* 0x000fe200078e00ff */
[----:B0-----:R-:W-:-:S14]  /*0bd0*/  DSETP.GTU.AND P0, PT, R6, UR6, PT ;  /* 0x0000000606007e2a */ /* 0x001fdc000bf0c000 */
[----:B------:R-:W-:Y:S05]  /*0be0*/  @!P0 BRA `(.L_x_20) ;  /* 0x00000000003c8947 */ /* 0x000fea0003800000 */
[----:B------:R-:W-:-:S13]  /*0bf0*/  FSETP.GTU.AND P0, PT, R8, 10, PT ;  /* 0x412000000800780b */ /* 0x000fda0003f0c000 */
[----:B------:R-:W-:Y:S01]  /*0c00*/  @!P0 VIMNMX R17, PT, PT, R18, 0x9, PT ;  /* 0x0000000912118848 */ /* 0x000fe20003fe0100 */
[----:B------:R-:W-:Y:S06]  /*0c10*/  @!P0 BRA `(.L_x_20) ;  /* 0x0000000000308947 */ /* 0x000fec0003800000 */
[----:B------:R-:W-:Y:S01]  /*0c20*/  FSETP.GTU.AND P0, PT, R8, 100, PT ;  /* 0x42c800000800780b */ /* 0x000fe20003f0c000 */
[----:B------:R-:W-:-:S12]  /*0c30*/  IMAD.MOV.U32 R17, RZ, RZ, R18 ;  /* 0x000000ffff117224 */ /* 0x000fd800078e0012 */
[----:B------:R-:W-:Y:S05]  /*0c40*/  @P0 BRA `(.L_x_20) ;  /* 0x0000000000240947 */ /* 0x000fea0003800000 */
[----:B------:R-:W-:Y:S01]  /*0c50*/  VIMNMX R17, PT, PT, R11, 0x4, PT ;  /* 0x000000040b117848 */ /* 0x000fe20003fe0100 */
[----:B------:R-:W-:Y:S06]  /*0c60*/  BRA `(.L_x_20) ;  /* 0x00000000001c7947 */ /* 0x000fec0003800000 */
.L_x_19:
[----:B------:R-:W-:-:S05]  /*0c70*/  IMAD.SHL.U32 R0, R12, 0x4, RZ ;  /* 0x000000040c007824 */ /* 0x000fca00078e00ff */
[C---:B------:R-:W-:Y:S02]  /*0c80*/  ISETP.EQ.AND P0, PT, R0.reuse, RZ, PT ;  /* 0x000000ff0000720c */ /* 0x040fe40003f02270 */
[C---:B------:R-:W-:Y:S02]  /*0c90*/  ISETP.EQ.AND P1, PT, R0.reuse, 0x4, PT ;  /* 0x000000040000780c */ /* 0x040fe40003f22270 */
[----:B------:R-:W-:-:S09]  /*0ca0*/  ISETP.EQ.AND P2, PT, R0, 0x8, PT ;  /* 0x000000080000780c */ /* 0x000fd20003f42270 */
[----:B------:R-:W-:Y:S02]  /*0cb0*/  @P0 MOV R21, R3 ;  /* 0x0000000300150202 */ /* 0x000fe40000000f00 */
[--C-:B------:R-:W-:Y:S02]  /*0cc0*/  @P1 IMAD.MOV.U32 R20, RZ, RZ, R3.reuse ;  /* 0x000000ffff141224 */ /* 0x100fe400078e0003 */
[----:B------:R-:W-:-:S07]  /*0cd0*/  @P2 IMAD.MOV.U32 R19, RZ, RZ, R3 ;  /* 0x000000ffff132224 */ /* 0x000fce00078e0003 */
.L_x_20:
[----:B------:R-:W-:Y:S05]  /*0ce0*/  BSYNC.RECONVERGENT B1 ;  /* 0x0000000000017941 */ /* 0x000fea0003800200 */
.L_x_18:
[----:B------:R-:W-:-:S05]  /*0cf0*/  VIADD R12, R12, 0x1 ;  /* 0x000000010c0c7836 */ /* 0x000fca0000000000 */
[----:B------:R-:W-:-:S13]  /*0d00*/  ISETP.GE.AND P0, PT, R12, R17, PT ;  /* 0x000000110c00720c */ /* 0x000fda0003f06270 */
[----:B------:R-:W-:Y:S05]  /*0d10*/  @!P0 BRA `(.L_x_23) ;  /* 0xfffffff800948947 */ /* 0x000fea000383ffff */
[----:B------:R-:W-:Y:S05]  /*0d20*/  BSYNC.RECONVERGENT B0 ;  /* 0x0000000000007941 */ /* 0x000fea0003800200 */
.L_x_7:
[-C--:B------:R-:W-:Y:S01]  /*0d30*/  IABS R9, R17.reuse ;  /* 0x0000001100097213 */ /* 0x080fe20000000000 */
[----:B------:R-:W0:Y:S01]  /*0d40*/  LDC R0, c[0x0][0x3c0] ;  /* 0x0000f000ff007b82 */ /* 0x000e220000000800 */
[----:B------:R-:W-:Y:S01]  /*0d50*/  IABS R10, R16 ;  /* 0x00000010000a7213 */ /* 0x000fe20000000000 */
[----:B------:R-:W1:Y:S01]  /*0d60*/  LDCU UR6, c[0x0][0x3b8] ;  /* 0x00007700ff0677ac */ /* 0x000e620008000800 */
[----:B------:R-:W2:Y:S01]  /*0d70*/  I2F.RP R3, R9 ;  /* 0x0000000900037306 */ /* 0x000ea20000209400 */
[-C--:B------:R-:W-:Y:S02]  /*0d80*/  IABS R12, R17.reuse ;  /* 0x00000011000c7213 */ /* 0x080fe40000000000 */
[----:B------:R-:W-:Y:S01]  /*0d90*/  LOP3.LUT R16, R16, R17, RZ, 0x3c, !PT ;  /* 0x0000001110107212 */ /* 0x000fe200078e3cff */
[----:B------:R-:W3:Y:S03]  /*0da0*/  LDCU UR7, c[0x0][0x3a8] ;  /* 0x00007500ff0777ac */ /* 0x000ee60008000800 */
[----:B------:R-:W-:Y:S01]  /*0db0*/  ISETP.GE.AND P1, PT, R16, RZ, PT ;  /* 0x000000ff1000720c */ /* 0x000fe20003f26270 */
[----:B--2---:R-:W2:Y:S01]  /*0dc0*/  MUFU.RCP R3, R3 ;  /* 0x0000000300037308 */ /* 0x004ea20000001000 */
[----:B0-----:R-:W-:-:S02]  /*0dd0*/  IABS R8, R0 ;  /* 0x0000000000087213 */ /* 0x001fc40000000000 */
[----:B--2---:R-:W-:-:S05]  /*0de0*/  IADD3 R6, PT, PT, R3, 0xffffffe, RZ ;  /* 0x0ffffffe03067810 */ /* 0x004fca0007ffe0ff */
[----:B------:R0:W2:Y:S02]  /*0df0*/  F2I.FTZ.U32.TRUNC.NTZ R7, R6 ;  /* 0x0000000600077305 */ /* 0x0000a4000021f000 */
[----:B0-----:R-:W-:Y:S02]  /*0e00*/  IMAD.MOV.U32 R6, RZ, RZ, RZ ;  /* 0x000000ffff067224 */ /* 0x001fe400078e00ff */
[----:B--2---:R-:W-:-:S04]  /*0e10*/  IMAD.MOV R2, RZ, RZ, -R7 ;  /* 0x000000ffff027224 */ /* 0x004fc800078e0a07 */
[----:B------:R-:W-:Y:S02]  /*0e20*/  IMAD R11, R2, R9, RZ ;  /* 0x00000009020b7224 */ /* 0x000fe400078e02ff */
[----:B------:R-:W-:Y:S02]  /*0e30*/  IMAD.MOV.U32 R2, RZ, RZ, R8 ;  /* 0x000000ffff027224 */ /* 0x000fe400078e0008 */
[----:B------:R-:W-:Y:S01]  /*0e40*/  IMAD.HI.U32 R7, R7, R11, R6 ;  /* 0x0000000b07077227 */ /* 0x000fe200078e0006 */
[----:B------:R-:W-:Y:S01]  /*0e50*/  MOV R6, R10 ;  /* 0x0000000a00067202 */ /* 0x000fe20000000f00 */
[----:B------:R-:W0:Y:S02]  /*0e60*/  I2F.RP R8, R2 ;  /* 0x0000000200087306 */ /* 0x000e240000209400 */
[----:B------:R-:W-:Y:S02]  /*0e70*/  IMAD.MOV R10, RZ, RZ, -R12 ;  /* 0x000000ffff0a7224 */ /* 0x000fe400078e0a0c */
[----:B------:R-:W-:-:S04]  /*0e80*/  IMAD.HI.U32 R3, R7, R6, RZ ;  /* 0x0000000607037227 */ /* 0x000fc800078e00ff */
[----:B------:R-:W-:-:S05]  /*0e90*/  IMAD R6, R3, R10, R6 ;  /* 0x0000000a03067224 */ /* 0x000fca00078e0206 */
[----:B------:R-:W-:Y:S01]  /*0ea0*/  ISETP.GT.U32.AND P2, PT, R9, R6, PT ;  /* 0x000000060900720c */ /* 0x000fe20003f44070 */
[----:B0-----:R-:W0:-:S12]  /*0eb0*/  MUFU.RCP R8, R8 ;  /* 0x0000000800087308 */ /* 0x001e180000001000 */
[----:B------:R-:W-:Y:S01]  /*0ec0*/  @!P2 IMAD.IADD R6, R6, 0x1, -R9 ;  /* 0x000000010606a824 */ /* 0x000fe200078e0a09 */
[----:B------:R-:W-:Y:S02]  /*0ed0*/  @!P2 IADD3 R3, PT, PT, R3, 0x1, RZ ;  /* 0x000000010303a810 */ /* 0x000fe40007ffe0ff */
[----:B------:R-:W-:Y:S02]  /*0ee0*/  ISETP.NE.AND P2, PT, R17, RZ, PT ;  /* 0x000000ff1100720c */ /* 0x000fe40003f45270 */
[----:B------:R-:W-:Y:S01]  /*0ef0*/  ISETP.GE.U32.AND P0, PT, R6, R9, PT ;  /* 0x000000090600720c */ /* 0x000fe20003f06070 */
[----:B0-----:R-:W-:Y:S02]  /*0f00*/  VIADD R7, R8, 0xffffffe ;  /* 0x0ffffffe08077836 */ /* 0x001fe40000000000 */
[----:B------:R-:W-:-:S04]  /*0f10*/  IMAD.MOV.U32 R6, RZ, RZ, RZ ;  /* 0x000000ffff067224 */ /* 0x000fc800078e00ff */
[----:B------:R-:W0:Y:S06]  /*0f20*/  F2I.FTZ.U32.TRUNC.NTZ R7, R7 ;  /* 0x0000000700077305 */ /* 0x000e2c000021f000 */
[----:B------:R-:W-:-:S04]  /*0f30*/  @P0 VIADD R3, R3, 0x1 ;  /* 0x0000000103030836 */ /* 0x000fc80000000000 */
[----:B------:R-:W-:Y:S02]  /*0f40*/  IMAD.MOV.U32 R8, RZ, RZ, R3 ;  /* 0x000000ffff087224 */ /* 0x000fe400078e0003 */
[----:B0-----:R-:W-:-:S03]  /*0f50*/  IMAD.MOV R3, RZ, RZ, -R7 ;  /* 0x000000ffff037224 */ /* 0x001fc600078e0a07 */
[----:B------:R-:W-:Y:S02]  /*0f60*/  @!P1 IADD3 R8, PT, PT, -R8, RZ, RZ ;  /* 0x000000ff08089210 */ /* 0x000fe40007ffe1ff */
[----:B------:R-:W-:Y:S01]  /*0f70*/  @!P2 LOP3.LUT R8, RZ, R17, RZ, 0x33, !PT ;  /* 0x00000011ff08a212 */ /* 0x000fe200078e33ff */
[----:B------:R-:W-:-:S03]  /*0f80*/  IMAD R3, R3, R2, RZ ;  /* 0x0000000203037224 */ /* 0x000fc600078e02ff */
[----:B------:R-:W-:Y:S01]  /*0f90*/  IABS R9, R8 ;  /* 0x0000000800097213 */ /* 0x000fe20000000000 */
[----:B------:R-:W-:Y:S01]  /*0fa0*/  IMAD.HI.U32 R6, R7, R3, R6 ;  /* 0x0000000307067227 */ /* 0x000fe200078e0006 */
[----:B------:R-:W-:-:S03]  /*0fb0*/  ISETP.GE.AND P2, PT, R8, RZ, PT ;  /* 0x000000ff0800720c */ /* 0x000fc60003f46270 */
[----:B------:R-:W-:Y:S02]  /*0fc0*/  HFMA2 R7, -RZ, RZ, 0, 0 ;  /* 0x00000000ff077431 */ /* 0x000fe400000001ff */
[----:B------:R-:W-:-:S04]  /*0fd0*/  IMAD.MOV.U32 R3, RZ, RZ, R9 ;  /* 0x000000ffff037224 */ /* 0x000fc800078e0009 */
[----:B------:R-:W-:-:S04]  /*0fe0*/  IMAD.HI.U32 R6, R6, R3, RZ ;  /* 0x0000000306067227 */ /* 0x000fc800078e00ff */
[----:B------:R-:W-:-:S04]  /*0ff0*/  IMAD.MOV R6, RZ, RZ, -R6 ;  /* 0x000000ffff067224 */ /* 0x000fc800078e0a06 */
[----:B------:R-:W-:-:S05]  /*1000*/  IMAD R3, R2, R6, R3 ;  /* 0x0000000602037224 */ /* 0x000fca00078e0203 */
[----:B------:R-:W-:-:S13]  /*1010*/  ISETP.GT.U32.AND P0, PT, R2, R3, PT ;  /* 0x000000030200720c */ /* 0x000fda0003f04070 */
[----:B------:R-:W-:Y:S02]  /*1020*/  @!P0 IADD3 R3, PT, PT, R3, -R2, RZ ;  /* 0x8000000203038210 */ /* 0x000fe40007ffe0ff */
[----:B------:R-:W-:Y:S02]  /*1030*/  ISETP.NE.AND P0, PT, R0, RZ, PT ;  /* 0x000000ff0000720c */ /* 0x000fe40003f05270 */
[----:B------:R-:W-:-:S13]  /*1040*/  ISETP.GT.U32.AND P1, PT, R2, R3, PT ;  /* 0x000000030200720c */ /* 0x000fda0003f24070 */
[----:B------:R-:W-:-:S04]  /*1050*/  @!P1 IMAD.IADD R3, R3, 0x1, -R2 ;  /* 0x0000000103039824 */ /* 0x000fc800078e0a02 */
[----:B------:R-:W-:Y:S01]  /*1060*/  @!P2 IMAD.MOV R3, RZ, RZ, -R3 ;  /* 0x000000ffff03a224 */ /* 0x000fe200078e0a03 */
[----:B------:R-:W-:-:S04]  /*1070*/  @!P0 LOP3.LUT R3, RZ, R0, RZ, 0x33, !PT ;  /* 0x00000000ff038212 */ /* 0x000fc800078e33ff */
[----:B------:R-:W-:-:S05]  /*1080*/  LOP3.LUT R3, RZ, R3, RZ, 0x33, !PT ;  /* 0x00000003ff037212 */ /* 0x000fca00078e33ff */
[----:B------:R-:W-:-:S04]  /*1090*/  IMAD.IADD R3, R3, 0x1, R0 ;  /* 0x0000000103037824 */ /* 0x000fc800078e0200 */
[----:B------:R-:W-:-:S06]  /*10a0*/  IMAD.SHL.U32 R6, R3, 0x4, RZ ;  /* 0x0000000403067824 */ /* 0x000fcc00078e00ff */
[----:B-1----:R0:W5:Y:S01]  /*10b0*/  SULD.D.BA.2D.STRONG.SM.TRAP R6, [R6], UR6 ;  /* 0x70ff060006067f99 */ /* 0x00216200081ea900 */
[----:B---3--:R-:W-:Y:S01]  /*10c0*/  ISETP.NE.AND P0, PT, R8, UR7, PT ;  /* 0x0000000708007c0c */ /* 0x008fe2000bf05270 */
[----:B------:R-:W-:Y:S01]  /*10d0*/  IMAD.SHL.U32 R4, R4, 0x4, RZ ;  /* 0x0000000404047824 */ /* 0x000fe200078e00ff */
[----:B0-----:R-:W0:Y:S02]  /*10e0*/  LDCU UR6, c[0x0][0x380] ;  /* 0x00007000ff0677ac */ /* 0x001e240008000800 */
[----:B-----5:R-:W-:-:S04]  /*10f0*/  SEL R0, R6, 0xff000000, P0 ;  /* 0xff00000006007807 */ /* 0x020fc80000000000 */
[----:B0-----:R0:W-:Y:S02]  /*1100*/  SUST.D.BA.2D.STRONG.SM.TRAP [R4], R0, UR6 ;  /* 0x70ff060004007f9d */ /* 0x0011e4000810a900 */
[----:B0-----:R-:W-:Y:S05]  /*1110*/  EXIT ;  /* 0x000000000000794d */ /* 0x001fea0003800000 */
        .weak           $__internal_0_$__cuda_sm3x_div_rn_noftz_f32_slowpath
        .type           $__internal_0_$__cuda_sm3x_div_rn_noftz_f32_slowpath,@function
        .size           $__internal_0_$__cuda_sm3x_div_rn_noftz_f32_slowpath,(.L_x_36 - $__internal_0_$__cuda_sm3x_div_rn_noftz_f32_slowpath)
$__internal_0_$__cuda_sm3x_div_rn_noftz_f32_slowpath:
[----:B------:R-:W-:Y:S01]  /*1120*/  SHF.R.U32.HI R7, RZ, 0x17, R3 ;  /* 0x00000017ff077819 */ /* 0x000fe20000011603 */
[----:B------:R-:W-:Y:S01]  /*1130*/  BSSY.RECONVERGENT B3, `(.L_x_24) ;  /* 0x0000062000037945 */ /* 0x000fe20003800200 */
[----:B------:R-:W-:Y:S02]  /*1140*/  SHF.R.U32.HI R24, RZ, 0x17, R0 ;  /* 0x00000017ff187819 */ /* 0x000fe40000011600 */
[----:B------:R-:W-:Y:S02]  /*1150*/  LOP3.LUT R7, R7, 0xff, RZ, 0xc0, !PT ;  /* 0x000000ff07077812 */ /* 0x000fe400078ec0ff */
[----:B------:R-:W-:-:S03]  /*1160*/  LOP3.LUT R24, R24, 0xff, RZ, 0xc0, !PT ;  /* 0x000000ff18187812 */ /* 0x000fc600078ec0ff */
[----:B------:R-:W-:Y:S01]  /*1170*/  VIADD R22, R7, 0xffffffff ;  /* 0xffffffff07167836 */ /* 0x000fe20000000000 */
[----:B------:R-:W-:-:S04]  /*1180*/  IADD3 R9, PT, PT, R24, -0x1, RZ ;  /* 0xffffffff18097810 */ /* 0x000fc80007ffe0ff */
[----:B------:R-:W-:-:S04]  /*1190*/  ISETP.GT.U32.AND P0, PT, R22, 0xfd, PT ;  /* 0x000000fd1600780c */ /* 0x000fc80003f04070 */
[----:B------:R-:W-:-:S13]  /*11a0*/  ISETP.GT.U32.OR P0, PT, R9, 0xfd, P0 ;  /* 0x000000fd0900780c */ /* 0x000fda0000704470 */
[----:B------:R-:W-:Y:S01]  /*11b0*/  @!P0 IMAD.MOV.U32 R8, RZ, RZ, RZ ;  /* 0x000000ffff088224 */ /* 0x000fe200078e00ff */
[----:B------:R-:W-:Y:S06]  /*11c0*/  @!P0 BRA `(.L_x_25) ;  /* 0x00000000005c8947 */ /* 0x000fec0003800000 */
[----:B------:R-:W-:Y:S02]  /*11d0*/  FSETP.GTU.FTZ.AND P0, PT, |R0|, +INF , PT ;  /* 0x7f8000000000780b */ /* 0x000fe40003f1c200 */
[----:B------:R-:W-:-:S04]  /*11e0*/  FSETP.GTU.FTZ.AND P1, PT, |R3|, +INF , PT ;  /* 0x7f8000000300780b */ /* 0x000fc80003f3c200 */
[----:B------:R-:W-:-:S13]  /*11f0*/  PLOP3.LUT P0, PT, P0, P1, PT, 0xf8, 0x8f ;  /* 0x00000000008f781c */ /* 0x000fda0000703f70 */
[----:B------:R-:W-:Y:S05]  /*1200*/  @P0 BRA `(.L_x_26) ;  /* 0x00000004004c0947 */ /* 0x000fea0003800000 */
[----:B------:R-:W-:-:S13]  /*1210*/  LOP3.LUT P0, RZ, R3, 0x7fffffff, R0, 0xc8, !PT ;  /* 0x7fffffff03ff7812 */ /* 0x000fda000780c800 */
[----:B------:R-:W-:Y:S05]  /*1220*/  @!P0 BRA `(.L_x_27) ;  /* 0x00000004003c8947 */ /* 0x000fea0003800000 */
[C---:B------:R-:W-:Y:S02]  /*1230*/  FSETP.NEU.FTZ.AND P2, PT, |R0|.reuse, +INF , PT ;  /* 0x7f8000000000780b */ /* 0x040fe40003f5d200 */
[----:B------:R-:W-:Y:S02]  /*1240*/  FSETP.NEU.FTZ.AND P1, PT, |R3|, +INF , PT ;  /* 0x7f8000000300780b */ /* 0x000fe40003f3d200 */
[----:B------:R-:W-:-:S11]  /*1250*/  FSETP.NEU.FTZ.AND P0, PT, |R0|, +INF , PT ;  /* 0x7f8000000000780b */ /* 0x000fd60003f1d200 */
[----:B------:R-:W-:Y:S05]  /*1260*/  @!P1 BRA !P2, `(.L_x_27) ;  /* 0x00000004002c9947 */ /* 0x000fea0005000000 */
[----:B------:R-:W-:-:S04]  /*1270*/  LOP3.LUT P2, RZ, R0, 0x7fffffff, RZ, 0xc0, !PT ;  /* 0x7fffffff00ff7812 */ /* 0x000fc8000784c0ff */
[----:B------:R-:W-:-:S13]  /*1280*/  PLOP3.LUT P1, PT, P1, P2, PT, 0x2f, 0xf2 ;  /* 0x0000000000f2781c */ /* 0x000fda0000f24577 */
[----:B------:R-:W-:Y:S05]  /*1290*/  @P1 BRA `(.L_x_28) ;  /* 0x0000000400181947 */ /* 0x000fea0003800000 */
[----:B------:R-:W-:-:S04]  /*12a0*/  LOP3.LUT P1, RZ, R3, 0x7fffffff, RZ, 0xc0, !PT ;  /* 0x7fffffff03ff7812 */ /* 0x000fc8000782c0ff */
[----:B------:R-:W-:-:S13]  /*12b0*/  PLOP3.LUT P0, PT, P0, P1, PT, 0x2f, 0xf2 ;  /* 0x0000000000f2781c */ /* 0x000fda0000702577 */
[----:B------:R-:W-:Y:S05]  /*12c0*/  @P0 BRA `(.L_x_29) ;  /* 0x0000000400000947 */ /* 0x000fea0003800000 */
[----:B------:R-:W-:Y:S02]  /*12d0*/  ISETP.GE.AND P0, PT, R9, RZ, PT ;  /* 0x000000ff0900720c */ /* 0x000fe40003f06270 */
[----:B------:R-:W-:-:S11]  /*12e0*/  ISETP.GE.AND P1, PT, R22, RZ, PT ;  /* 0x000000ff1600720c */ /* 0x000fd60003f26270 */
[----:B------:R-:W-:Y:S02]  /*12f0*/  @P0 IMAD.MOV.U32 R8, RZ, RZ, RZ ;  /* 0x000000ffff080224 */ /* 0x000fe400078e00ff */
[----:B------:R-:W-:Y:S01]  /*1300*/  @!P0 FFMA R0, R0, 1.84467440737095516160e+19, RZ ;  /* 0x5f80000000008823 */ /* 0x000fe200000000ff */
[----:B------:R-:W-:Y:S02]  /*1310*/  @!P0 IMAD.MOV.U32 R8, RZ, RZ, -0x40 ;  /* 0xffffffc0ff088424 */ /* 0x000fe400078e00ff */
[----:B------:R-:W-:-:S03]  /*1320*/  @!P1 FFMA R3, R3, 1.84467440737095516160e+19, RZ ;  /* 0x5f80000003039823 */ /* 0x000fc600000000ff */
[----:B------:R-:W-:-:S07]  /*1330*/  @!P1 IADD3 R8, PT, PT, R8, 0x40, RZ ;  /* 0x0000004008089810 */ /* 0x000fce0007ffe0ff */
.L_x_25:
[----:B------:R-:W-:Y:S01]  /*1340*/  LEA R22, R7, 0xc0800000, 0x17 ;  /* 0xc080000007167811 */ /* 0x000fe200078eb8ff */
[----:B------:R-:W-:Y:S01]  /*1350*/  VIADD R24, R24, 0xffffff81 ;  /* 0xffffff8118187836 */ /* 0x000fe20000000000 */
[----:B------:R-:W-:Y:S03]  /*1360*/  BSSY.RECONVERGENT B4, `(.L_x_30) ;  /* 0x0000035000047945 */ /* 0x000fe60003800200 */
[----:B------:R-:W-:Y:S02]  /*1370*/  IMAD.IADD R23, R3, 0x1, -R22 ;  /* 0x0000000103177824 */ /* 0x000fe400078e0a16 */
[C---:B------:R-:W-:Y:S02]  /*1380*/  IMAD R0, R24.reuse, -0x800000, R0 ;  /* 0xff80000018007824 */ /* 0x040fe400078e0200 */
[----:B------:R0:W1:Y:S01]  /*1390*/  MUFU.RCP R22, R23 ;  /* 0x0000001700167308 */ /* 0x0000620000001000 */
[----:B------:R-:W-:Y:S01]  /*13a0*/  FADD.FTZ R9, -R23, -RZ ;  /* 0x800000ff17097221 */ /* 0x000fe20000010100 */
[----:B0-----:R-:W-:-:S05]  /*13b0*/  IADD3 R23, PT, PT, R24, 0x7f, -R7 ;  /* 0x0000007f18177810 */ /* 0x001fca0007ffe807 */
[----:B------:R-:W-:Y:S02]  /*13c0*/  IMAD.IADD R23, R23, 0x1, R8 ;  /* 0x0000000117177824 */ /* 0x000fe400078e0208 */
[----:B-1----:R-:W-:-:S04]  /*13d0*/  FFMA R3, R22, R9, 1 ;  /* 0x3f80000016037423 */ /* 0x002fc80000000009 */
[----:B------:R-:W-:-:S04]  /*13e0*/  FFMA R3, R22, R3, R22 ;  /* 0x0000000316037223 */ /* 0x000fc80000000016 */
[----:B------:R-:W-:-:S04]  /*13f0*/  FFMA R22, R0, R3, RZ ;  /* 0x0000000300167223 */ /* 0x000fc800000000ff */
[----:B------:R-:W-:-:S04]  /*1400*/  FFMA R25, R9, R22, R0 ;  /* 0x0000001609197223 */ /* 0x000fc80000000000 */
[----:B------:R-:W-:-:S04]  /*1410*/  FFMA R22, R3, R25, R22 ;  /* 0x0000001903167223 */ /* 0x000fc80000000016 */
[----:B------:R-:W-:-:S04]  /*1420*/  FFMA R9, R9, R22, R0 ;  /* 0x0000001609097223 */ /* 0x000fc80000000000 */
[----:B------:R-:W-:-:S05]  /*1430*/  FFMA R0, R3, R9, R22 ;  /* 0x0000000903007223 */ /* 0x000fca0000000016 */
[----:B------:R-:W-:-:S04]  /*1440*/  SHF.R.U32.HI R7, RZ, 0x17, R0 ;  /* 0x00000017ff077819 */ /* 0x000fc80000011600 */
[----:B------:R-:W-:-:S04]  /*1450*/  LOP3.LUT R8, R7, 0xff, RZ, 0xc0, !PT ;  /* 0x000000ff07087812 */ /* 0x000fc800078ec0ff */
[----:B------:R-:W-:-:S05]  /*1460*/  IADD3 R7, PT, PT, R8, R23, RZ ;  /* 0x0000001708077210 */ /* 0x000fca0007ffe0ff */
[----:B------:R-:W-:-:S05]  /*1470*/  VIADD R8, R7, 0xffffffff ;  /* 0xffffffff07087836 */ /* 0x000fca0000000000 */
[----:B------:R-:W-:-:S13]  /*1480*/  ISETP.GE.U32.AND P0, PT, R8, 0xfe, PT ;  /* 0x000000fe0800780c */ /* 0x000fda0003f06070 */
[----:B------:R-:W-:Y:S05]  /*1490*/  @!P0 BRA `(.L_x_31) ;  /* 0x0000000000808947 */ /* 0x000fea0003800000 */
[----:B------:R-:W-:-:S13]  /*14a0*/  ISETP.GT.AND P0, PT, R7, 0xfe, PT ;  /* 0x000000fe0700780c */ /* 0x000fda0003f04270 */
[----:B------:R-:W-:Y:S05]  /*14b0*/  @P0 BRA `(.L_x_32) ;  /* 0x00000000006c0947 */ /* 0x000fea0003800000 */
[----:B------:R-:W-:-:S13]  /*14c0*/  ISETP.GE.AND P0, PT, R7, 0x1, PT ;  /* 0x000000010700780c */ /* 0x000fda0003f06270 */
[----:B------:R-:W-:Y:S05]  /*14d0*/  @P0 BRA `(.L_x_33) ;  /* 0x0000000000740947 */ /* 0x000fea0003800000 */
[----:B------:R-:W-:Y:S02]  /*14e0*/  ISETP.GE.AND P0, PT, R7, -0x18, PT ;  /* 0xffffffe80700780c */ /* 0x000fe40003f06270 */
[----:B------:R-:W-:-:S11]  /*14f0*/  LOP3.LUT R0, R0, 0x80000000, RZ, 0xc0, !PT ;  /* 0x8000000000007812 */ /* 0x000fd600078ec0ff */
[----:B------:R-:W-:Y:S05]  /*1500*/  @!P0 BRA `(.L_x_33) ;  /* 0x0000000000688947 */ /* 0x000fea0003800000 */
[CCC-:B------:R-:W-:Y:S01]  /*1510*/  FFMA.RZ R23, R3.reuse, R9.reuse, R22.reuse ;  /* 0x0000000903177223 */ /* 0x1c0fe2000000c016 */
[CCC-:B------:R-:W-:Y:S01]  /*1520*/  FFMA.RP R8, R3.reuse, R9.reuse, R22.reuse ;  /* 0x0000000903087223 */ /* 0x1c0fe20000008016 */
[----:B------:R-:W-:Y:S01]  /*1530*/  FFMA.RM R3, R3, R9, R22 ;  /* 0x0000000903037223 */ /* 0x000fe20000004016 */
[C---:B------:R-:W-:Y:S01]  /*1540*/  VIADD R22, R7.reuse, 0x20 ;  /* 0x0000002007167836 */ /* 0x040fe20000000000 */
[----:B------:R-:W-:Y:S02]  /*1550*/  ISETP.NE.AND P2, PT, R7, RZ, PT ;  /* 0x000000ff0700720c */ /* 0x000fe40003f45270 */
[----:B------:R-:W-:Y:S02]  /*1560*/  LOP3.LUT R23, R23, 0x7fffff, RZ, 0xc0, !PT ;  /* 0x007fffff17177812 */ /* 0x000fe400078ec0ff */
[----:B------:R-:W-:Y:S01]  /*1570*/  ISETP.NE.AND P1, PT, R7, RZ, PT ;  /* 0x000000ff0700720c */ /* 0x000fe20003f25270 */
[----:B------:R-:W-:Y:S01]  /*1580*/  IMAD.MOV R7, RZ, RZ, -R7 ;  /* 0x000000ffff077224 */ /* 0x000fe200078e0a07 */
[----:B------:R-:W-:-:S02]  /*1590*/  LOP3.LUT R23, R23, 0x800000, RZ, 0xfc, !PT ;  /* 0x0080000017177812 */ /* 0x000fc400078efcff */
[----:B------:R-:W-:Y:S02]  /*15a0*/  FSETP.NEU.FTZ.AND P0, PT, R8, R3, PT ;  /* 0x000000030800720b */ /* 0x000fe40003f1d000 */
[----:B------:R-:W-:Y:S02]  /*15b0*/  SHF.L.U32 R22, R23, R22, RZ ;  /* 0x0000001617167219 */ /* 0x000fe400000006ff */
[----:B------:R-:W-:Y:S02]  /*15c0*/  SEL R8, R7, RZ, P2 ;  /* 0x000000ff07087207 */ /* 0x000fe40001000000 */
[----:B------:R-:W-:Y:S02]  /*15d0*/  ISETP.NE.AND P1, PT, R22, RZ, P1 ;  /* 0x000000ff1600720c */ /* 0x000fe40000f25270 */
[----:B------:R-:W-:Y:S02]  /*15e0*/  SHF.R.U32.HI R8, RZ, R8, R23 ;  /* 0x00000008ff087219 */ /* 0x000fe40000011617 */
[----:B------:R-:W-:-:S02]  /*15f0*/  PLOP3.LUT P0, PT, P0, P1, PT, 0xf8, 0x8f ;  /* 0x00000000008f781c */ /* 0x000fc40000703f70 */
[----:B------:R-:W-:Y:S02]  /*1600*/  SHF.R.U32.HI R22, RZ, 0x1, R8 ;  /* 0x00000001ff167819 */ /* 0x000fe40000011608 */
[----:B------:R-:W-:-:S04]  /*1610*/  SEL R3, RZ, 0x1, !P0 ;  /* 0x00000001ff037807 */ /* 0x000fc80004000000 */
[----:B------:R-:W-:-:S04]  /*1620*/  LOP3.LUT R3, R3, 0x1, R22, 0xf8, !PT ;  /* 0x0000000103037812 */ /* 0x000fc800078ef816 */
[----:B------:R-:W-:-:S04]  /*1630*/  LOP3.LUT R3, R3, R8, RZ, 0xc0, !PT ;  /* 0x0000000803037212 */ /* 0x000fc800078ec0ff */
[----:B------:R-:W-:-:S04]  /*1640*/  IADD3 R3, PT, PT, R22, R3, RZ ;  /* 0x0000000316037210 */ /* 0x000fc80007ffe0ff */
[----:B------:R-:W-:Y:S01]  /*1650*/  LOP3.LUT R0, R3, R0, RZ, 0xfc, !PT ;  /* 0x0000000003007212 */ /* 0x000fe200078efcff */
[----:B------:R-:W-:Y:S06]  /*1660*/  BRA `(.L_x_33) ;  /* 0x0000000000107947 */ /* 0x000fec0003800000 */
.L_x_32:
[----:B------:R-:W-:-:S04]  /*1670*/  LOP3.LUT R0, R0, 0x80000000, RZ, 0xc0, !PT ;  /* 0x8000000000007812 */ /* 0x000fc800078ec0ff */
[----:B------:R-:W-:Y:S01]  /*1680*/  LOP3.LUT R0, R0, 0x7f800000, RZ, 0xfc, !PT ;  /* 0x7f80000000007812 */ /* 0x000fe200078efcff */
[----:B------:R-:W-:Y:S06]  /*1690*/  BRA `(.L_x_33) ;  /* 0x0000000000047947 */ /* 0x000fec0003800000 */
.L_x_31:
[----:B------:R-:W-:-:S07]  /*16a0*/  IMAD R0, R23, 0x800000, R0 ;  /* 0x0080000017007824 */ /* 0x000fce00078e0200 */
.L_x_33:
[----:B------:R-:W-:Y:S05]  /*16b0*/  BSYNC.RECONVERGENT B4 ;  /* 0x0000000000047941 */ /* 0x000fea0003800200 */
.L_x_30:
[----:B------:R-:W-:Y:S05]  /*16c0*/  BRA `(.L_x_34) ;  /* 0x0000000000207947 */ /* 0x000fea0003800000 */
.L_x_29:
[----:B------:R-:W-:-:S04]  /*16d0*/  LOP3.LUT R0, R3, 0x80000000, R0, 0x48, !PT ;  /* 0x8000000003007812 */ /* 0x000fc800078e4800 */
[----:B------:R-:W-:Y:S01]  /*16e0*/  LOP3.LUT R0, R0, 0x7f800000, RZ, 0xfc, !PT ;  /* 0x7f80000000007812 */ /* 0x000fe200078efcff */
[----:B------:R-:W-:Y:S06]  /*16f0*/  BRA `(.L_x_34) ;  /* 0x0000000000147947 */ /* 0x000fec0003800000 */
.L_x_28:
[----:B------:R-:W-:Y:S01]  /*1700*/  LOP3.LUT R0, R3, 0x80000000, R0, 0x48, !PT ;  /* 0x8000000003007812 */ /* 0x000fe200078e4800 */
[----:B------:R-:W-:Y:S06]  /*1710*/  BRA `(.L_x_34) ;  /* 0x00000000000c7947 */ /* 0x000fec0003800000 */
.L_x_27:
[----:B------:R-:W0:Y:S01]  /*1720*/  MUFU.RSQ R0, -QNAN ;  /* 0xffc0000000007908 */ /* 0x000e220000001400 */
[----:B------:R-:W-:Y:S05]  /*1730*/  BRA `(.L_x_34) ;  /* 0x0000000000047947 */ /* 0x000fea0003800000 */
.L_x_26:
[----:B------:R-:W-:-:S07]  /*1740*/  FADD.FTZ R0, R0, R3 ;  /* 0x0000000300007221 */ /* 0x000fce0000010000 */
.L_x_34:
[----:B------:R-:W-:Y:S05]  /*1750*/  BSYNC.RECONVERGENT B3 ;  /* 0x0000000000037941 */ /* 0x000fea0003800200 */
.L_x_24:
[----:B------:R-:W-:-:S04]  /*1760*/  IMAD.MOV.U32 R7, RZ, RZ, 0x0 ;  /* 0x00000000ff077424 */ /* 0x000fc800078e00ff */
[----:B0-----:R-:W-:Y:S05]  /*1770*/  RET.REL.NODEC R6 `(mandelbrot) ;  /* 0xffffffe806207950 */ /* 0x001fea0003c3ffff */
.L_x_35:
        /* <DEDUP_REMOVED lines=16> */
.L_x_36:


//--------------------- .nv.global.init           --------------------------
	.section	.nv.global.init,"aw",@progbits
	.align	4
.nv.global.init:
	.type		mrg32k3aM1SubSeq,@object
	.size		mrg32k3aM1SubSeq,(mrg32k3aM2SubSeq - mrg32k3aM1SubSeq)
mrg32k3aM1SubSeq:
        /*0000*/ 	.byte	0x0b, 0xcc, 0xee, 0x04, 0x73, 0x29, 0x8b, 0x6f, 0xf6, 0x53, 0x03, 0xf6, 0x23, 0xf6, 0xea, 0xda
        /* <DEDUP_REMOVED lines=125> */
	.type		mrg32k3aM2SubSeq,@object
	.size		mrg32k3aM2SubSeq,(mrg32k3aM1 - mrg32k3aM2SubSeq)
mrg32k3aM2SubSeq:
        /* <DEDUP_REMOVED lines=126> */
	.type		mrg32k3aM1,@object
	.size		mrg32k3aM1,(mrg32k3aM1Seq - mrg32k3aM1)
mrg32k3aM1:
        /* <DEDUP_REMOVED lines=144> */
	.type		mrg32k3aM1Seq,@object
	.size		mrg32k3aM1Seq,(mrg32k3aM2 - mrg32k3aM1Seq)
mrg32k3aM1Seq:
        /* <DEDUP_REMOVED lines=144> */
	.type		mrg32k3aM2,@object
	.size		mrg32k3aM2,(mrg32k3aM2Seq - mrg32k3aM2)
mrg32k3aM2:
        /* <DEDUP_REMOVED lines=144> */
	.type		mrg32k3aM2Seq,@object
	.size		mrg32k3aM2Seq,(precalc_xorwow_matrix - mrg32k3aM2Seq)
mrg32k3aM2Seq:
        /* <DEDUP_REMOVED lines=144> */
	.type		precalc_xorwow_matrix,@object
	.size		precalc_xorwow_matrix,(precalc_xorwow_offset_matrix - precalc_xorwow_matrix)
precalc_xorwow_matrix:
        /* <DEDUP_REMOVED lines=6400> */
	.type		precalc_xorwow_offset_matrix,@object
	.size		precalc_xorwow_offset_matrix,($str - precalc_xorwow_offset_matrix)
precalc_xorwow_offset_matrix:
        /* <DEDUP_REMOVED lines=6400> */
	.type		$str,@object
	.size		$str,($str$1 - $str)
$str:
        /*353c0*/ 	.byte	0x73, 0x69, 0x7a, 0x65, 0x6f, 0x66, 0x28, 0x63, 0x75, 0x72, 0x61, 0x6e, 0x64, 0x53, 0x74, 0x61
        /*353d0*/ 	.byte	0x74, 0x65, 0x53, 0x6f, 0x62, 0x6f, 0x6c, 0x33, 0x32, 0x5f, 0x74, 0x29, 0x3a, 0x20, 0x25, 0x64
        /*353e0*/ 	.byte	0x0a, 0x00
	.type		$str$1,@object
	.size		$str$1,(.L_10 - $str$1)
$str$1:
        /*353e2*/ 	.byte	0x69, 0x6e, 0x69, 0x74, 0x20, 0x73, 0x6f, 0x62, 0x6f, 0x6c, 0x44, 0x69, 0x72, 0x65, 0x63, 0x74
        /*353f2*/ 	.byte	0x69, 0x6f, 0x6e, 0x56, 0x65, 0x63, 0x74, 0x6f, 0x72, 0x73, 0x20, 0x6d, 0x61, 0x6c, 0x6c, 0x6f
        /*35402*/ 	.byte	0x63, 0x20, 0x66, 0x61, 0x69, 0x6c, 0x65, 0x64, 0x00
.L_10:


//--------------------- .nv.shared.reserved.0     --------------------------
	.section	.nv.shared.reserved.0,"aw",@nobits
	.weak		__nv_reservedSMEM_offset_0_alias
	.size		__nv_reservedSMEM_offset_0_alias, 0, 64
	.other		__nv_reservedSMEM_offset_0_alias,@"STO_CUDA_RESERVED_SHARED STV_DEFAULT"
__nv_reservedSMEM_offset_0_alias:
	.zero		0
	.zero		64


//--------------------- .nv.constant0.init        --------------------------
	.section	.nv.constant0.init,"a",@progbits
	.sectionflags	@""
	.align	4
.nv.constant0.init:
	.zero		896


//--------------------- .nv.constant0.mandelbrot  --------------------------
	.section	.nv.constant0.mandelbrot,"a",@progbits
	.sectionflags	@""
	.align	4
.nv.constant0.mandelbrot:
	.zero		980


//--------------------- SYMBOLS --------------------------

	.type		.nv.reservedSmem.offset0,@object
	.size		.nv.reservedSmem.offset0,0x4
	.type		malloc,@function
	.type		vprintf,@function
